	.target	sm_90a

	.elftype	@"ET_EXEC"


//--------------------- .note.nv.tkinfo           --------------------------
	.section	.note.nv.tkinfo,"",@"SHT_NOTE"
	.sectionflags	@"SHF_NOTE_NV_TKINFO"
	.tkinfo
        /*0018*/ 	.word	0x00000002
        /*0030*/ 	.string	""
        /*0030*/ 	.string	"ptxas"
        /*0030*/ 	.string	"Cuda compilation tools, release 13.0, V13.0.88"
        /*0030*/ 	.string	"Build cuda_13.0.r13.0/compiler.36424714_0"
        /*0030*/ 	.string	"-arch sm_90a -m 64 "



//--------------------- .note.nv.cuinfo           --------------------------
	.section	.note.nv.cuinfo,"",@"SHT_NOTE"
	.sectionflags	@"SHF_NOTE_NV_CUINFO"
        /*0018*/ 	.short	0x0002
        /*001a*/ 	.short	0x005a
        /*001c*/ 	.short	0x0082
	.zero		2


//--------------------- .nv.info                  --------------------------
	.section	.nv.info,"",@"SHT_CUDA_INFO"
	.align	4


	//----- nvinfo : EIATTR_REGCOUNT
	.align		4
        /*0000*/ 	.byte	0x04, 0x2f
        /*0002*/ 	.short	(.L_15 - .L_14)
	.align		4
.L_14:
        /*0004*/ 	.word	index@(_ZN7cutlass13device_kernelINS_4gemm6kernel13GemmUniversalIN4cute5tupleIJiiiiEEENS1_10collective13CollectiveMmaINS1_34MainloopSm90TmaGmmaWarpSpecializedILi2ENS5_IJNS4_1CILi1EEESB_SB_EEENS1_32KernelTmaWarpSpecializedPingpongEEENS5_IJNSA_ILi64EEENSA_ILi240EEENSA_ILi256EEEEEEaNS5_IJlSB_lEEEaSJ_NS4_8TiledMMAINS4_8MMA_AtomIJNS4_4SM904GMMA26MMA_64x16x32_S32S8S8_SS_TNEEEENS4_6LayoutISC_NS5_IJNSA_ILi0EEESR_SR_EEEEENS5_IJNS4_10UnderscoreESU_SU_EEEEENS4_13SM90_TMA_LOADENS4_14ComposedLayoutINS4_7SwizzleILi3ELi4ELi3EEENS4_18smem_ptr_flag_bitsILi8EEENSQ_INS5_IJNSA_ILi8EEENSA_ILi128EEEEEENS5_IJS14_SB_EEEEEEEvNS4_8identityESX_S18_vS19_EENS_8epilogue10collective6detail29Sm90TmaWarpSpecializedAdapterINS1C_15DefaultEpilogueIaSJ_SJ_NS1B_6thread17LinearCombinationIaLi1EiiLNS1G_9ScaleType4KindE0ELNS_15FloatRoundStyleE2EaEENS1_15EpilogueDefaultEEEEEvvEEEEvNT_6ParamsE)
        /*0008*/ 	.word	0x000000a8


	//----- nvinfo : EIATTR_FRAME_SIZE
	.align		4
.L_15:
        /*000c*/ 	.byte	0x04, 0x11
        /*000e*/ 	.short	(.L_17 - .L_16)
	.align		4
.L_16:
        /*0010*/ 	.word	index@(_ZN7cutlass13device_kernelINS_4gemm6kernel13GemmUniversalIN4cute5tupleIJiiiiEEENS1_10collective13CollectiveMmaINS1_34MainloopSm90TmaGmmaWarpSpecializedILi2ENS5_IJNS4_1CILi1EEESB_SB_EEENS1_32KernelTmaWarpSpecializedPingpongEEENS5_IJNSA_ILi64EEENSA_ILi240EEENSA_ILi256EEEEEEaNS5_IJlSB_lEEEaSJ_NS4_8TiledMMAINS4_8MMA_AtomIJNS4_4SM904GMMA26MMA_64x16x32_S32S8S8_SS_TNEEEENS4_6LayoutISC_NS5_IJNSA_ILi0EEESR_SR_EEEEENS5_IJNS4_10UnderscoreESU_SU_EEEEENS4_13SM90_TMA_LOADENS4_14ComposedLayoutINS4_7SwizzleILi3ELi4ELi3EEENS4_18smem_ptr_flag_bitsILi8EEENSQ_INS5_IJNSA_ILi8EEENSA_ILi128EEEEEENS5_IJS14_SB_EEEEEEEvNS4_8identityESX_S18_vS19_EENS_8epilogue10collective6detail29Sm90TmaWarpSpecializedAdapterINS1C_15DefaultEpilogueIaSJ_SJ_NS1B_6thread17LinearCombinationIaLi1EiiLNS1G_9ScaleType4KindE0ELNS_15FloatRoundStyleE2EaEENS1_15EpilogueDefaultEEEEEvvEEEEvNT_6ParamsE)
        /*0014*/ 	.word	0x00000000


	//----- nvinfo : EIATTR_MIN_STACK_SIZE
	.align		4
.L_17:
        /*0018*/ 	.byte	0x04, 0x12
        /*001a*/ 	.short	(.L_19 - .L_18)
	.align		4
.L_18:
        /*001c*/ 	.word	index@(_ZN7cutlass13device_kernelINS_4gemm6kernel13GemmUniversalIN4cute5tupleIJiiiiEEENS1_10collective13CollectiveMmaINS1_34MainloopSm90TmaGmmaWarpSpecializedILi2ENS5_IJNS4_1CILi1EEESB_SB_EEENS1_32KernelTmaWarpSpecializedPingpongEEENS5_IJNSA_ILi64EEENSA_ILi240EEENSA_ILi256EEEEEEaNS5_IJlSB_lEEEaSJ_NS4_8TiledMMAINS4_8MMA_AtomIJNS4_4SM904GMMA26MMA_64x16x32_S32S8S8_SS_TNEEEENS4_6LayoutISC_NS5_IJNSA_ILi0EEESR_SR_EEEEENS5_IJNS4_10UnderscoreESU_SU_EEEEENS4_13SM90_TMA_LOADENS4_14ComposedLayoutINS4_7SwizzleILi3ELi4ELi3EEENS4_18smem_ptr_flag_bitsILi8EEENSQ_INS5_IJNSA_ILi8EEENSA_ILi128EEEEEENS5_IJS14_SB_EEEEEEEvNS4_8identityESX_S18_vS19_EENS_8epilogue10collective6detail29Sm90TmaWarpSpecializedAdapterINS1C_15DefaultEpilogueIaSJ_SJ_NS1B_6thread17LinearCombinationIaLi1EiiLNS1G_9ScaleType4KindE0ELNS_15FloatRoundStyleE2EaEENS1_15EpilogueDefaultEEEEEvvEEEEvNT_6ParamsE)
        /*0020*/ 	.word	0x00000000
.L_19:


//--------------------- .nv.compat                --------------------------
	.section	.nv.compat,"",@"SHT_CUDA_COMPAT_INFO"
	.align	4
        /*0000*/ 	.byte	0x02, 0x09, 0x01, 0x00, 0x02, 0x02, 0x04, 0x00, 0x02, 0x05, 0x05, 0x00, 0x03, 0x07, 0x01, 0x01
        /*0010*/ 	.byte	0x02, 0x03, 0x01, 0x00, 0x02, 0x06, 0x01, 0x00, 0x04, 0x0b, 0x08, 0x00, 0x00, 0x00, 0x00, 0x00
        /*0020*/ 	.byte	0x00, 0x00, 0x00, 0x00


//--------------------- .nv.info._ZN7cutlass13device_kernelINS_4gemm6kernel13GemmUniversalIN4cute5tupleIJiiiiEEENS1_10collective13CollectiveMmaINS1_34MainloopSm90TmaGmmaWarpSpecializedILi2ENS5_IJNS4_1CILi1EEESB_SB_EEENS1_32KernelTmaWarpSpecializedPingpongEEENS5_IJNSA_ILi64EEENSA_ILi240EEENSA_ILi256EEEEEEaNS5_IJlSB_lEEEaSJ_NS4_8TiledMMAINS4_8MMA_AtomIJNS4_4SM904GMMA26MMA_64x16x32_S32S8S8_SS_TNEEEENS4_6LayoutISC_NS5_IJNSA_ILi0EEESR_SR_EEEEENS5_IJNS4_10UnderscoreESU_SU_EEEEENS4_13SM90_TMA_LOADENS4_14ComposedLayoutINS4_7SwizzleILi3ELi4ELi3EEENS4_18smem_ptr_flag_bitsILi8EEENSQ_INS5_IJNSA_ILi8EEENSA_ILi128EEEEEENS5_IJS14_SB_EEEEEEEvNS4_8identityESX_S18_vS19_EENS_8epilogue10collective6detail29Sm90TmaWarpSpecializedAdapterINS1C_15DefaultEpilogueIaSJ_SJ_NS1B_6thread17LinearCombinationIaLi1EiiLNS1G_9ScaleType4KindE0ELNS_15FloatRoundStyleE2EaEENS1_15EpilogueDefaultEEEEEvvEEEEvNT_6ParamsE --------------------------
	.section	.nv.info._ZN7cutlass13device_kernelINS_4gemm6kernel13GemmUniversalIN4cute5tupleIJiiiiEEENS1_10collective13CollectiveMmaINS1_34MainloopSm90TmaGmmaWarpSpecializedILi2ENS5_IJNS4_1CILi1EEESB_SB_EEENS1_32KernelTmaWarpSpecializedPingpongEEENS5_IJNSA_ILi64EEENSA_ILi240EEENSA_ILi256EEEEEEaNS5_IJlSB_lEEEaSJ_NS4_8TiledMMAINS4_8MMA_AtomIJNS4_4SM904GMMA26MMA_64x16x32_S32S8S8_SS_TNEEEENS4_6LayoutISC_NS5_IJNSA_ILi0EEESR_SR_EEEEENS5_IJNS4_10UnderscoreESU_SU_EEEEENS4_13SM90_TMA_LOADENS4_14ComposedLayoutINS4_7SwizzleILi3ELi4ELi3EEENS4_18smem_ptr_flag_bitsILi8EEENSQ_INS5_IJNSA_ILi8EEENSA_ILi128EEEEEENS5_IJS14_SB_EEEEEEEvNS4_8identityESX_S18_vS19_EENS_8epilogue10collective6detail29Sm90TmaWarpSpecializedAdapterINS1C_15DefaultEpilogueIaSJ_SJ_NS1B_6thread17LinearCombinationIaLi1EiiLNS1G_9ScaleType4KindE0ELNS_15FloatRoundStyleE2EaEENS1_15EpilogueDefaultEEEEEvvEEEEvNT_6ParamsE,"",@"SHT_CUDA_INFO"
	.sectionflags	@""
	.align	4


	//----- nvinfo : EIATTR_CUDA_API_VERSION
	.align		4
        /*0000*/ 	.byte	0x04, 0x37
        /*0002*/ 	.short	(.L_21 - .L_20)
.L_20:
        /*0004*/ 	.word	0x00000082


	//----- nvinfo : EIATTR_KPARAM_INFO
	.align		4
.L_21:
        /*0008*/ 	.byte	0x04, 0x17
        /*000a*/ 	.short	(.L_23 - .L_22)
.L_22:
        /*000c*/ 	.word	0x00000000
        /*0010*/ 	.short	0x0000
        /*0012*/ 	.short	0x0070
        /*0014*/ 	.byte	0x00, 0xf0, 0x01, 0x10


	//----- nvinfo : EIATTR_SPARSE_MMA_MASK
	.align		4
.L_23:
        /*0018*/ 	.byte	0x03, 0x50
        /*001a*/ 	.short	0x0000


	//----- nvinfo : EIATTR_MAXREG_COUNT
	.align		4
        /*001c*/ 	.byte	0x03, 0x1b
        /*001e*/ 	.short	0x00a8


	//----- nvinfo : EIATTR_NUM_BARRIERS
	.align		4
        /*0020*/ 	.byte	0x02, 0x4c
        /*0022*/ 	.byte	0x01
	.zero		1


	//----- nvinfo : EIATTR_EXTERNS
	.align		4
        /*0024*/ 	.byte	0x04, 0x0f
        /*0026*/ 	.short	(.L_25 - .L_24)


	//   ....[0]....
	.align		4
.L_24:
        /*0028*/ 	.word	index@(__assertfail)


	//----- nvinfo : EIATTR_MERCURY_ISA_VERSION
	.align		4
.L_25:
        /*002c*/ 	.byte	0x03, 0x5f
        /*002e*/ 	.short	0x0101


	//----- nvinfo : EIATTR_INT_WARP_WIDE_INSTR_OFFSETS
	.align		4
        /*0030*/ 	.byte	0x04, 0x31
        /*0032*/ 	.short	(.L_27 - .L_26)


	//   ....[0]....
.L_26:
        /*0034*/ 	.word	0x00000430


	//   ....[1]....
        /*0038*/ 	.word	0x00000450


	//   ....[2]....
        /*003c*/ 	.word	0x000004d0


	//   ....[3]....
        /*0040*/ 	.word	0x000004e0


	//   ....[4]....
        /*0044*/ 	.word	0x000004f0


	//   ....[5]....
        /*0048*/ 	.word	0x00000510


	//   ....[6]....
        /*004c*/ 	.word	0x00000570


	//   ....[7]....
        /*0050*/ 	.word	0x00000590


	//----- nvinfo : EIATTR_COOP_GROUP_MASK_REGIDS
	.align		4
.L_27:
        /*0054*/ 	.byte	0x04, 0x29
        /*0056*/ 	.short	(.L_29 - .L_28)


	//   ....[0]....
.L_28:
        /*0058*/ 	.word	0xffffffff


	//   ....[1]....
        /*005c*/ 	.word	0xffffffff


	//   ....[2]....
        /*0060*/ 	.word	0xffffffff


	//   ....[3]....
        /*0064*/ 	.word	0xffffffff


	//   ....[4]....
        /*0068*/ 	.word	0xffffffff


	//   ....[5]....
        /*006c*/ 	.word	0xffffffff


	//----- nvinfo : EIATTR_COOP_GROUP_INSTR_OFFSETS
	.align		4
.L_29:
        /*0070*/ 	.byte	0x04, 0x28
        /*0072*/ 	.short	(.L_31 - .L_30)


	//   ....[0]....
.L_30:
        /*0074*/ 	.word	0x00000050


	//   ....[1]....
        /*0078*/ 	.word	0x00000080


	//   ....[2]....
        /*007c*/ 	.word	0x00000180


	//   ....[3]....
        /*0080*/ 	.word	0x00000350


	//   ....[4]....
        /*0084*/ 	.word	0x00000390


	//   ....[5]....
        /*0088*/ 	.word	0x000003d0


	//----- nvinfo : EIATTR_REG_RECONFIG
	.align		4
.L_31:
        /*008c*/ 	.byte	0x01, 0x54
	.zero		2


	//----- nvinfo : EIATTR_SYSCALL_OFFSETS
	.align		4
        /*0090*/ 	.byte	0x04, 0x46
        /*0092*/ 	.short	(.L_33 - .L_32)


	//   ....[0]....
.L_32:
        /*0094*/ 	.word	0x00001640


	//----- nvinfo : EIATTR_MBARRIER_INSTR_OFFSETS
	.align		4
.L_33:
        /*0098*/ 	.byte	0x04, 0x39
        /*009a*/ 	.short	(.L_35 - .L_34)


	//   ....[0]....
.L_34:
        /*009c*/ 	.word	0x00000300
        /*00a0*/ 	.word	0x000000ff
        /*00a4*/ 	.word	0x00000000
        /*00a8*/ 	.short	0x0100
        /*00aa*/ 	.byte	0x09
	.zero		1


	//   ....[1]....
        /*00ac*/ 	.word	0x00000310
        /*00b0*/ 	.word	0x000000ff
        /*00b4*/ 	.word	0x00000010
        /*00b8*/ 	.short	0x0100
        /*00ba*/ 	.byte	0x09
	.zero		1


	//   ....[2]....
        /*00bc*/ 	.word	0x00000320
        /*00c0*/ 	.word	0x000000ff
        /*00c4*/ 	.word	0x00000008
        /*00c8*/ 	.short	0x0100
        /*00ca*/ 	.byte	0x09
	.zero		1


	//   ....[3]....
        /*00cc*/ 	.word	0x00000330
        /*00d0*/ 	.word	0x000000ff
        /*00d4*/ 	.word	0x00000018
        /*00d8*/ 	.short	0x0100
        /*00da*/ 	.byte	0x09
	.zero		1


	//   ....[4]....
        /*00dc*/ 	.word	0x000005b0
        /*00e0*/ 	.word	0x000000ff
        /*00e4*/ 	.word	0x00000050
        /*00e8*/ 	.short	0x0100
        /*00ea*/ 	.byte	0x09
	.zero		1


	//   ....[5]....
        /*00ec*/ 	.word	0x000005c0
        /*00f0*/ 	.word	0x000000ff
        /*00f4*/ 	.word	0x00000058
        /*00f8*/ 	.short	0x0100
        /*00fa*/ 	.byte	0x09
	.zero		1


	//   ....[6]....
        /*00fc*/ 	.word	0x00000600
        /*0100*/ 	.word	0x000000ff
        /*0104*/ 	.word	0x00000030
        /*0108*/ 	.short	0x0100
        /*010a*/ 	.byte	0x0a
	.zero		1


	//   ....[7]....
        /*010c*/ 	.word	0x00000620
        /*0110*/ 	.word	0x000000ff
        /*0114*/ 	.word	0x00000038
        /*0118*/ 	.short	0x0100
        /*011a*/ 	.byte	0x0a
	.zero		1


	//   ....[8]....
        /*011c*/ 	.word	0x00000630
        /*0120*/ 	.word	0x000000ff
        /*0124*/ 	.word	0x00000040
        /*0128*/ 	.short	0x0100
        /*012a*/ 	.byte	0x0a
	.zero		1


	//   ....[9]....
        /*012c*/ 	.word	0x00000640
        /*0130*/ 	.word	0x000000ff
        /*0134*/ 	.word	0x00000048
        /*0138*/ 	.short	0x0100
        /*013a*/ 	.byte	0x0a
	.zero		1


	//   ....[10]....
        /*013c*/ 	.word	0x00001520
        /*0140*/ 	.word	0x00000093
        /*0144*/ 	.word	0x00000000
        /*0148*/ 	.short	0x010a
        /*014a*/ 	.byte	0x2c
	.zero		1


	//   ....[11]....
        /*014c*/ 	.word	0x000016e0
        /*0150*/ 	.word	0x00000003
        /*0154*/ 	.word	0x00000000
        /*0158*/ 	.short	0x010a
        /*015a*/ 	.byte	0x3f
	.zero		1


	//   ....[12]....
        /*015c*/ 	.word	0x00001740
        /*0160*/ 	.word	0x00000003
        /*0164*/ 	.word	0x00000000
        /*0168*/ 	.short	0x010a
        /*016a*/ 	.byte	0x3f
	.zero		1


	//   ....[13]....
        /*016c*/ 	.word	0x00004740
        /*0170*/ 	.word	0x000000ff
        /*0174*/ 	.word	0x00000000
        /*0178*/ 	.short	0x010a
        /*017a*/ 	.byte	0x08
	.zero		1


	//   ....[14]....
        /*017c*/ 	.word	0x00004780
        /*0180*/ 	.word	0x000000ff
        /*0184*/ 	.word	0x00000000
        /*0188*/ 	.short	0x010a
        /*018a*/ 	.byte	0x08
	.zero		1


	//   ....[15]....
        /*018c*/ 	.word	0x00007690
        /*0190*/ 	.word	0x000000ff
        /*0194*/ 	.word	0x00000000
        /*0198*/ 	.short	0x0101
        /*019a*/ 	.byte	0x08
	.zero		1


	//   ....[16]....
        /*019c*/ 	.word	0x00007780
        /*01a0*/ 	.word	0x00000094
        /*01a4*/ 	.word	0x00000000
        /*01a8*/ 	.short	0x0101
        /*01aa*/ 	.byte	0x2d
	.zero		1


	//   ....[17]....
        /*01ac*/ 	.word	0x00007850
        /*01b0*/ 	.word	0x000000ff
        /*01b4*/ 	.word	0x00000000
        /*01b8*/ 	.short	0x0101
        /*01ba*/ 	.byte	0x04
	.zero		1


	//   ....[18]....
        /*01bc*/ 	.word	0x00007900
        /*01c0*/ 	.word	0x00000093
        /*01c4*/ 	.word	0x00000010
        /*01c8*/ 	.short	0x010a
        /*01ca*/ 	.byte	0x2c
	.zero		1


	//   ....[19]....
        /*01cc*/ 	.word	0x0000deb0
        /*01d0*/ 	.word	0x00000096
        /*01d4*/ 	.word	0x00000000
        /*01d8*/ 	.short	0x0101
        /*01da*/ 	.byte	0x2d
	.zero		1


	//   ....[20]....
        /*01dc*/ 	.word	0x0000e890
        /*01e0*/ 	.word	0x0000000a
        /*01e4*/ 	.word	0x00000010
        /*01e8*/ 	.short	0x010a
        /*01ea*/ 	.byte	0x3f
	.zero		1


	//   ....[21]....
        /*01ec*/ 	.word	0x0000ecf0
        /*01f0*/ 	.word	0x00000003
        /*01f4*/ 	.word	0x00000058
        /*01f8*/ 	.short	0x0101
        /*01fa*/ 	.byte	0x3f
	.zero		1


	//   ....[22]....
        /*01fc*/ 	.word	0x0000f480
        /*0200*/ 	.word	0x00000007
        /*0204*/ 	.word	0x00000000
        /*0208*/ 	.short	0x010a
        /*020a*/ 	.byte	0x3f
	.zero		1


	//   ....[23]....
        /*020c*/ 	.word	0x0000f500
        /*0210*/ 	.word	0x00000003
        /*0214*/ 	.word	0x00000000
        /*0218*/ 	.short	0x010a
        /*021a*/ 	.byte	0x3f
	.zero		1


	//   ....[24]....
        /*021c*/ 	.word	0x0000f560
        /*0220*/ 	.word	0x00000095
        /*0224*/ 	.word	0x00000000
        /*0228*/ 	.short	0x010a
        /*022a*/ 	.byte	0x3f
	.zero		1


	//   ....[25]....
        /*022c*/ 	.word	0x0000f5b0
        /*0230*/ 	.word	0x00000003
        /*0234*/ 	.word	0x00000000
        /*0238*/ 	.short	0x010a
        /*023a*/ 	.byte	0x3f
	.zero		1


	//   ....[26]....
        /*023c*/ 	.word	0x0000f610
        /*0240*/ 	.word	0x00000004
        /*0244*/ 	.word	0x00000000
        /*0248*/ 	.short	0x010a
        /*024a*/ 	.byte	0x3f
	.zero		1


	//   ....[27]....
        /*024c*/ 	.word	0x0000f660
        /*0250*/ 	.word	0x00000095
        /*0254*/ 	.word	0x00000010
        /*0258*/ 	.short	0x010a
        /*025a*/ 	.byte	0x3f
	.zero		1


	//   ....[28]....
        /*025c*/ 	.word	0x0000f730
        /*0260*/ 	.word	0x0000000a
        /*0264*/ 	.word	0x00000010
        /*0268*/ 	.short	0x010a
        /*026a*/ 	.byte	0x3f
	.zero		1


	//   ....[29]....
        /*026c*/ 	.word	0x0000f800
        /*0270*/ 	.word	0x00000007
        /*0274*/ 	.word	0x00000000
        /*0278*/ 	.short	0x010a
        /*027a*/ 	.byte	0x3f
	.zero		1


	//----- nvinfo : EIATTR_NUM_MBARRIERS
	.align		4
.L_35:
        /*027c*/ 	.byte	0x03, 0x38
        /*027e*/ 	.short	0x000a


	//----- nvinfo : EIATTR_EXIT_INSTR_OFFSETS
	.align		4
        /*0280*/ 	.byte	0x04, 0x1c
        /*0282*/ 	.short	(.L_37 - .L_36)


	//   ....[0]....
.L_36:
        /*0284*/ 	.word	0x00001200


	//   ....[1]....
        /*0288*/ 	.word	0x00001260


	//   ....[2]....
        /*028c*/ 	.word	0x0000e5c0


	//   ....[3]....
        /*0290*/ 	.word	0x0000e5f0


	//   ....[4]....
        /*0294*/ 	.word	0x0000f550


	//----- nvinfo : EIATTR_MAX_THREADS
	.align		4
.L_37:
        /*0298*/ 	.byte	0x04, 0x05
        /*029a*/ 	.short	(.L_39 - .L_38)
.L_38:
        /*029c*/ 	.word	0x00000180
        /*02a0*/ 	.word	0x00000001
        /*02a4*/ 	.word	0x00000001


	//----- nvinfo : EIATTR_CRS_STACK_SIZE
	.align		4
.L_39:
        /*02a8*/ 	.byte	0x04, 0x1e
        /*02aa*/ 	.short	(.L_41 - .L_40)
.L_40:
        /*02ac*/ 	.word	0x00000000


	//----- nvinfo : EIATTR_CBANK_PARAM_SIZE
	.align		4
.L_41:
        /*02b0*/ 	.byte	0x03, 0x19
        /*02b2*/ 	.short	0x0470


	//----- nvinfo : EIATTR_PARAM_CBANK
	.align		4
        /*02b4*/ 	.byte	0x04, 0x0a
        /*02b6*/ 	.short	(.L_43 - .L_42)
	.align		4
.L_42:
        /*02b8*/ 	.word	index@(.nv.constant0._ZN7cutlass13device_kernelINS_4gemm6kernel13GemmUniversalIN4cute5tupleIJiiiiEEENS1_10collective13CollectiveMmaINS1_34MainloopSm90TmaGmmaWarpSpecializedILi2ENS5_IJNS4_1CILi1EEESB_SB_EEENS1_32KernelTmaWarpSpecializedPingpongEEENS5_IJNSA_ILi64EEENSA_ILi240EEENSA_ILi256EEEEEEaNS5_IJlSB_lEEEaSJ_NS4_8TiledMMAINS4_8MMA_AtomIJNS4_4SM904GMMA26MMA_64x16x32_S32S8S8_SS_TNEEEENS4_6LayoutISC_NS5_IJNSA_ILi0EEESR_SR_EEEEENS5_IJNS4_10UnderscoreESU_SU_EEEEENS4_13SM90_TMA_LOADENS4_14ComposedLayoutINS4_7SwizzleILi3ELi4ELi3EEENS4_18smem_ptr_flag_bitsILi8EEENSQ_INS5_IJNSA_ILi8EEENSA_ILi128EEEEEENS5_IJS14_SB_EEEEEEEvNS4_8identityESX_S18_vS19_EENS_8epilogue10collective6detail29Sm90TmaWarpSpecializedAdapterINS1C_15DefaultEpilogueIaSJ_SJ_NS1B_6thread17LinearCombinationIaLi1EiiLNS1G_9ScaleType4KindE0ELNS_15FloatRoundStyleE2EaEENS1_15EpilogueDefaultEEEEEvvEEEEvNT_6ParamsE)
        /*02bc*/ 	.short	0x0210
        /*02be*/ 	.short	0x0470


	//----- nvinfo : EIATTR_SW_WAR
	.align		4
.L_43:
        /*02c0*/ 	.byte	0x04, 0x36
        /*02c2*/ 	.short	(.L_45 - .L_44)
.L_44:
        /*02c4*/ 	.word	0x00000008
.L_45:


//--------------------- .nv.callgraph             --------------------------
	.section	.nv.callgraph,"",@"SHT_CUDA_CALLGRAPH"
	.align	4
	.sectionentsize	8
	.align		4
        /*0000*/ 	.word	0x00000000
	.align		4
        /*0004*/ 	.word	0xffffffff
	.align		4
        /*0008*/ 	.word	index@(_ZN7cutlass13device_kernelINS_4gemm6kernel13GemmUniversalIN4cute5tupleIJiiiiEEENS1_10collective13CollectiveMmaINS1_34MainloopSm90TmaGmmaWarpSpecializedILi2ENS5_IJNS4_1CILi1EEESB_SB_EEENS1_32KernelTmaWarpSpecializedPingpongEEENS5_IJNSA_ILi64EEENSA_ILi240EEENSA_ILi256EEEEEEaNS5_IJlSB_lEEEaSJ_NS4_8TiledMMAINS4_8MMA_AtomIJNS4_4SM904GMMA26MMA_64x16x32_S32S8S8_SS_TNEEEENS4_6LayoutISC_NS5_IJNSA_ILi0EEESR_SR_EEEEENS5_IJNS4_10UnderscoreESU_SU_EEEEENS4_13SM90_TMA_LOADENS4_14ComposedLayoutINS4_7SwizzleILi3ELi4ELi3EEENS4_18smem_ptr_flag_bitsILi8EEENSQ_INS5_IJNSA_ILi8EEENSA_ILi128EEEEEENS5_IJS14_SB_EEEEEEEvNS4_8identityESX_S18_vS19_EENS_8epilogue10collective6detail29Sm90TmaWarpSpecializedAdapterINS1C_15DefaultEpilogueIaSJ_SJ_NS1B_6thread17LinearCombinationIaLi1EiiLNS1G_9ScaleType4KindE0ELNS_15FloatRoundStyleE2EaEENS1_15EpilogueDefaultEEEEEvvEEEEvNT_6ParamsE)
	.align		4
        /*000c*/ 	.word	index@(__assertfail)
	.align		4
        /*0010*/ 	.word	0x00000000
	.align		4
        /*0014*/ 	.word	0xfffffffe
	.align		4
        /*0018*/ 	.word	0x00000000
	.align		4
        /*001c*/ 	.word	0xfffffffd
	.align		4
        /*0020*/ 	.word	0x00000000
	.align		4
        /*0024*/ 	.word	0xfffffffc


//--------------------- .nv.constant4             --------------------------
	.section	.nv.constant4,"a",@progbits
	.align	8
	.align		8
.nv.constant4:
        /*0000*/ 	.dword	__assertfail
	.align		8
        /*0008*/ 	.dword	__unnamed_1
	.align		8
        /*0010*/ 	.dword	_ZN39_INTERNAL_960b5c70_4_k_cu_4897d188_69904cuda3std3__45__cpo5beginE
	.align		8
        /*0018*/ 	.dword	_ZN39_INTERNAL_960b5c70_4_k_cu_4897d188_69904cuda3std3__45__cpo3endE
	.align		8
        /*0020*/ 	.dword	_ZN39_INTERNAL_960b5c70_4_k_cu_4897d188_69904cuda3std3__45__cpo6cbeginE
	.align		8
        /*0028*/ 	.dword	_ZN39_INTERNAL_960b5c70_4_k_cu_4897d188_69904cuda3std3__45__cpo4cendE
	.align		8
        /*0030*/ 	.dword	_ZN39_INTERNAL_960b5c70_4_k_cu_4897d188_69904cuda3std3__441_GLOBAL__N__960b5c70_4_k_cu_4897d188_69906ignoreE
	.align		8
        /*0038*/ 	.dword	_ZN39_INTERNAL_960b5c70_4_k_cu_4897d188_69904cuda3std3__419piecewise_constructE
	.align		8
        /*0040*/ 	.dword	_ZN39_INTERNAL_960b5c70_4_k_cu_4897d188_69904cuda3std3__48in_placeE
	.align		8
        /*0048*/ 	.dword	_ZN39_INTERNAL_960b5c70_4_k_cu_4897d188_69904cuda3std6ranges3__45__cpo4swapE
	.align		8
        /*0050*/ 	.dword	_ZN39_INTERNAL_960b5c70_4_k_cu_4897d188_69904cuda3std6ranges3__45__cpo9iter_moveE
	.align		8
        /*0058*/ 	.dword	_ZN39_INTERNAL_960b5c70_4_k_cu_4897d188_69904cute7productE
	.align		8
        /*0060*/ 	.dword	_ZN39_INTERNAL_960b5c70_4_k_cu_4897d188_69904cute1_E
	.align		8
        /*0068*/ 	.dword	$str$22
	.align		8
        /*0070*/ 	.dword	$str$23


//--------------------- .text._ZN7cutlass13device_kernelINS_4gemm6kernel13GemmUniversalIN4cute5tupleIJiiiiEEENS1_10collective13CollectiveMmaINS1_34MainloopSm90TmaGmmaWarpSpecializedILi2ENS5_IJNS4_1CILi1EEESB_SB_EEENS1_32KernelTmaWarpSpecializedPingpongEEENS5_IJNSA_ILi64EEENSA_ILi240EEENSA_ILi256EEEEEEaNS5_IJlSB_lEEEaSJ_NS4_8TiledMMAINS4_8MMA_AtomIJNS4_4SM904GMMA26MMA_64x16x32_S32S8S8_SS_TNEEEENS4_6LayoutISC_NS5_IJNSA_ILi0EEESR_SR_EEEEENS5_IJNS4_10UnderscoreESU_SU_EEEEENS4_13SM90_TMA_LOADENS4_14ComposedLayoutINS4_7SwizzleILi3ELi4ELi3EEENS4_18smem_ptr_flag_bitsILi8EEENSQ_INS5_IJNSA_ILi8EEENSA_ILi128EEEEEENS5_IJS14_SB_EEEEEEEvNS4_8identityESX_S18_vS19_EENS_8epilogue10collective6detail29Sm90TmaWarpSpecializedAdapterINS1C_15DefaultEpilogueIaSJ_SJ_NS1B_6thread17LinearCombinationIaLi1EiiLNS1G_9ScaleType4KindE0ELNS_15FloatRoundStyleE2EaEENS1_15EpilogueDefaultEEEEEvvEEEEvNT_6ParamsE --------------------------
	.section	.text._ZN7cutlass13device_kernelINS_4gemm6kernel13GemmUniversalIN4cute5tupleIJiiiiEEENS1_10collective13CollectiveMmaINS1_34MainloopSm90TmaGmmaWarpSpecializedILi2ENS5_IJNS4_1CILi1EEESB_SB_EEENS1_32KernelTmaWarpSpecializedPingpongEEENS5_IJNSA_ILi64EEENSA_ILi240EEENSA_ILi256EEEEEEaNS5_IJlSB_lEEEaSJ_NS4_8TiledMMAINS4_8MMA_AtomIJNS4_4SM904GMMA26MMA_64x16x32_S32S8S8_SS_TNEEEENS4_6LayoutISC_NS5_IJNSA_ILi0EEESR_SR_EEEEENS5_IJNS4_10UnderscoreESU_SU_EEEEENS4_13SM90_TMA_LOADENS4_14ComposedLayoutINS4_7SwizzleILi3ELi4ELi3EEENS4_18smem_ptr_flag_bitsILi8EEENSQ_INS5_IJNSA_ILi8EEENSA_ILi128EEEEEENS5_IJS14_SB_EEEEEEEvNS4_8identityESX_S18_vS19_EENS_8epilogue10collective6detail29Sm90TmaWarpSpecializedAdapterINS1C_15DefaultEpilogueIaSJ_SJ_NS1B_6thread17LinearCombinationIaLi1EiiLNS1G_9ScaleType4KindE0ELNS_15FloatRoundStyleE2EaEENS1_15EpilogueDefaultEEEEEvvEEEEvNT_6ParamsE,"ax",@progbits
	.align	128
.text._ZN7cutlass13device_kernelINS_4gemm6kernel13GemmUniversalIN4cute5tupleIJiiiiEEENS1_10collective13CollectiveMmaINS1_34MainloopSm90TmaGmmaWarpSpecializedILi2ENS5_IJNS4_1CILi1EEESB_SB_EEENS1_32KernelTmaWarpSpecializedPingpongEEENS5_IJNSA_ILi64EEENSA_ILi240EEENSA_ILi256EEEEEEaNS5_IJlSB_lEEEaSJ_NS4_8TiledMMAINS4_8MMA_AtomIJNS4_4SM904GMMA26MMA_64x16x32_S32S8S8_SS_TNEEEENS4_6LayoutISC_NS5_IJNSA_ILi0EEESR_SR_EEEEENS5_IJNS4_10UnderscoreESU_SU_EEEEENS4_13SM90_TMA_LOADENS4_14ComposedLayoutINS4_7SwizzleILi3ELi4ELi3EEENS4_18smem_ptr_flag_bitsILi8EEENSQ_INS5_IJNSA_ILi8EEENSA_ILi128EEEEEENS5_IJS14_SB_EEEEEEEvNS4_8identityESX_S18_vS19_EENS_8epilogue10collective6detail29Sm90TmaWarpSpecializedAdapterINS1C_15DefaultEpilogueIaSJ_SJ_NS1B_6thread17LinearCombinationIaLi1EiiLNS1G_9ScaleType4KindE0ELNS_15FloatRoundStyleE2EaEENS1_15EpilogueDefaultEEEEEvvEEEEvNT_6ParamsE:
        .type           _ZN7cutlass13device_kernelINS_4gemm6kernel13GemmUniversalIN4cute5tupleIJiiiiEEENS1_10collective13CollectiveMmaINS1_34MainloopSm90TmaGmmaWarpSpecializedILi2ENS5_IJNS4_1CILi1EEESB_SB_EEENS1_32KernelTmaWarpSpecializedPingpongEEENS5_IJNSA_ILi64EEENSA_ILi240EEENSA_ILi256EEEEEEaNS5_IJlSB_lEEEaSJ_NS4_8TiledMMAINS4_8MMA_AtomIJNS4_4SM904GMMA26MMA_64x16x32_S32S8S8_SS_TNEEEENS4_6LayoutISC_NS5_IJNSA_ILi0EEESR_SR_EEEEENS5_IJNS4_10UnderscoreESU_SU_EEEEENS4_13SM90_TMA_LOADENS4_14ComposedLayoutINS4_7SwizzleILi3ELi4ELi3EEENS4_18smem_ptr_flag_bitsILi8EEENSQ_INS5_IJNSA_ILi8EEENSA_ILi128EEEEEENS5_IJS14_SB_EEEEEEEvNS4_8identityESX_S18_vS19_EENS_8epilogue10collective6detail29Sm90TmaWarpSpecializedAdapterINS1C_15DefaultEpilogueIaSJ_SJ_NS1B_6thread17LinearCombinationIaLi1EiiLNS1G_9ScaleType4KindE0ELNS_15FloatRoundStyleE2EaEENS1_15EpilogueDefaultEEEEEvvEEEEvNT_6ParamsE,@function
        .size           _ZN7cutlass13device_kernelINS_4gemm6kernel13GemmUniversalIN4cute5tupleIJiiiiEEENS1_10collective13CollectiveMmaINS1_34MainloopSm90TmaGmmaWarpSpecializedILi2ENS5_IJNS4_1CILi1EEESB_SB_EEENS1_32KernelTmaWarpSpecializedPingpongEEENS5_IJNSA_ILi64EEENSA_ILi240EEENSA_ILi256EEEEEEaNS5_IJlSB_lEEEaSJ_NS4_8TiledMMAINS4_8MMA_AtomIJNS4_4SM904GMMA26MMA_64x16x32_S32S8S8_SS_TNEEEENS4_6LayoutISC_NS5_IJNSA_ILi0EEESR_SR_EEEEENS5_IJNS4_10UnderscoreESU_SU_EEEEENS4_13SM90_TMA_LOADENS4_14ComposedLayoutINS4_7SwizzleILi3ELi4ELi3EEENS4_18smem_ptr_flag_bitsILi8EEENSQ_INS5_IJNSA_ILi8EEENSA_ILi128EEEEEENS5_IJS14_SB_EEEEEEEvNS4_8identityESX_S18_vS19_EENS_8epilogue10collective6detail29Sm90TmaWarpSpecializedAdapterINS1C_15DefaultEpilogueIaSJ_SJ_NS1B_6thread17LinearCombinationIaLi1EiiLNS1G_9ScaleType4KindE0ELNS_15FloatRoundStyleE2EaEENS1_15EpilogueDefaultEEEEEvvEEEEvNT_6ParamsE,(.L_x_308 - _ZN7cutlass13device_kernelINS_4gemm6kernel13GemmUniversalIN4cute5tupleIJiiiiEEENS1_10collective13CollectiveMmaINS1_34MainloopSm90TmaGmmaWarpSpecializedILi2ENS5_IJNS4_1CILi1EEESB_SB_EEENS1_32KernelTmaWarpSpecializedPingpongEEENS5_IJNSA_ILi64EEENSA_ILi240EEENSA_ILi256EEEEEEaNS5_IJlSB_lEEEaSJ_NS4_8TiledMMAINS4_8MMA_AtomIJNS4_4SM904GMMA26MMA_64x16x32_S32S8S8_SS_TNEEEENS4_6LayoutISC_NS5_IJNSA_ILi0EEESR_SR_EEEEENS5_IJNS4_10UnderscoreESU_SU_EEEEENS4_13SM90_TMA_LOADENS4_14ComposedLayoutINS4_7SwizzleILi3ELi4ELi3EEENS4_18smem_ptr_flag_bitsILi8EEENSQ_INS5_IJNSA_ILi8EEENSA_ILi128EEEEEENS5_IJS14_SB_EEEEEEEvNS4_8identityESX_S18_vS19_EENS_8epilogue10collective6detail29Sm90TmaWarpSpecializedAdapterINS1C_15DefaultEpilogueIaSJ_SJ_NS1B_6thread17LinearCombinationIaLi1EiiLNS1G_9ScaleType4KindE0ELNS_15FloatRoundStyleE2EaEENS1_15EpilogueDefaultEEEEEvvEEEEvNT_6ParamsE)
        .other          _ZN7cutlass13device_kernelINS_4gemm6kernel13GemmUniversalIN4cute5tupleIJiiiiEEENS1_10collective13CollectiveMmaINS1_34MainloopSm90TmaGmmaWarpSpecializedILi2ENS5_IJNS4_1CILi1EEESB_SB_EEENS1_32KernelTmaWarpSpecializedPingpongEEENS5_IJNSA_ILi64EEENSA_ILi240EEENSA_ILi256EEEEEEaNS5_IJlSB_lEEEaSJ_NS4_8TiledMMAINS4_8MMA_AtomIJNS4_4SM904GMMA26MMA_64x16x32_S32S8S8_SS_TNEEEENS4_6LayoutISC_NS5_IJNSA_ILi0EEESR_SR_EEEEENS5_IJNS4_10UnderscoreESU_SU_EEEEENS4_13SM90_TMA_LOADENS4_14ComposedLayoutINS4_7SwizzleILi3ELi4ELi3EEENS4_18smem_ptr_flag_bitsILi8EEENSQ_INS5_IJNSA_ILi8EEENSA_ILi128EEEEEENS5_IJS14_SB_EEEEEEEvNS4_8identityESX_S18_vS19_EENS_8epilogue10collective6detail29Sm90TmaWarpSpecializedAdapterINS1C_15DefaultEpilogueIaSJ_SJ_NS1B_6thread17LinearCombinationIaLi1EiiLNS1G_9ScaleType4KindE0ELNS_15FloatRoundStyleE2EaEENS1_15EpilogueDefaultEEEEEvvEEEEvNT_6ParamsE,@"STO_CUDA_ENTRY STV_DEFAULT"
_ZN7cutlass13device_kernelINS_4gemm6kernel13GemmUniversalIN4cute5tupleIJiiiiEEENS1_10collective13CollectiveMmaINS1_34MainloopSm90TmaGmmaWarpSpecializedILi2ENS5_IJNS4_1CILi1EEESB_SB_EEENS1_32KernelTmaWarpSpecializedPingpongEEENS5_IJNSA_ILi64EEENSA_ILi240EEENSA_ILi256EEEEEEaNS5_IJlSB_lEEEaSJ_NS4_8TiledMMAINS4_8MMA_AtomIJNS4_4SM904GMMA26MMA_64x16x32_S32S8S8_SS_TNEEEENS4_6LayoutISC_NS5_IJNSA_ILi0EEESR_SR_EEEEENS5_IJNS4_10UnderscoreESU_SU_EEEEENS4_13SM90_TMA_LOADENS4_14ComposedLayoutINS4_7SwizzleILi3ELi4ELi3EEENS4_18smem_ptr_flag_bitsILi8EEENSQ_INS5_IJNSA_ILi8EEENSA_ILi128EEEEEENS5_IJS14_SB_EEEEEEEvNS4_8identityESX_S18_vS19_EENS_8epilogue10collective6detail29Sm90TmaWarpSpecializedAdapterINS1C_15DefaultEpilogueIaSJ_SJ_NS1B_6thread17LinearCombinationIaLi1EiiLNS1G_9ScaleType4KindE0ELNS_15FloatRoundStyleE2EaEENS1_15EpilogueDefaultEEEEEvvEEEEvNT_6ParamsE:
[----:B------:R-:W0:Y:S01]  /*0000*/  LDC R1, c[0x0][0x28] ;  /* 0x00000a00ff017b82 */ /* 0x000e220000000800 */
[----:B------:R-:W1:Y:S01]  /*0010*/  S2R R4, SR_TID.X ;  /* 0x0000000000047919 */ /* 0x000e620000002100 */
[----:B------:R-:W-:Y:S01]  /*0020*/  ELECT P0, URZ, PT ;  /* 0x00000000003f782f */ /* 0x000fe20003800000 */
[----:B------:R-:W-:Y:S01]  /*0030*/  BSSY B0, `(.L_x_0) ;  /* 0x0000014000007945 */ /* 0x000fe20003800000 */
[----:B-1----:R-:W-:-:S05]  /*0040*/  SHF.R.U32.HI R0, RZ, 0x5, R4 ;  /* 0x00000005ff007819 */ /* 0x002fca0000011604 */
[----:B------:R-:W1:Y:S02]  /*0050*/  SHFL.IDX PT, R2, R0, RZ, 0x1f ;  /* 0x00001fff00027589 */ /* 0x000e6400000e0000 */
[----:B-1----:R-:W-:Y:S02]  /*0060*/  R2UR UR8, R2 ;  /* 0x00000000020872ca */ /* 0x002fe400000e0000 */
[----:B------:R-:W-:-:S05]  /*0070*/  SHF.R.U32.HI R2, RZ, 0x7, R4 ;  /* 0x00000007ff027819 */ /* 0x000fca0000011604 */
[----:B------:R1:W2:Y:S06]  /*0080*/  SHFL.IDX PT, R3, R2, RZ, 0x1f ;  /* 0x00001fff02037589 */ /* 0x0002ac00000e0000 */
[----:B------:R-:W-:Y:S02]  /*0090*/  USHF.R.S32.HI UR4, URZ, 0x1f, UR8 ;  /* 0x0000001f3f047899 */ /* 0x000fe40008011408 */
[----:B------:R-:W-:Y:S02]  /*00a0*/  ISETP.NE.OR P0, PT, RZ, UR8, !P0 ;  /* 0x00000008ff007c0c */ /* 0x000fe4000c705670 */
[----:B------:R-:W-:-:S04]  /*00b0*/  ULEA.HI UR4, UR4, UR8, URZ, 0x2 ;  /* 0x0000000804047291 */ /* 0x000fc8000f8f103f */
[----:B------:R-:W-:-:S04]  /*00c0*/  ULOP3.LUT UR4, UR4, 0xfffffffc, URZ, 0xc0, !UPT ;  /* 0xfffffffc04047892 */ /* 0x000fc8000f8ec03f */
[----:B------:R-:W-:-:S03]  /*00d0*/  UIADD3 UR8, UR8, -UR4, URZ ;  /* 0x8000000408087290 */ /* 0x000fc6000fffe03f */
[----:B01----:R-:W-:Y:S09]  /*00e0*/  @P0 BRA `(.L_x_1) ;  /* 0x0000000000200947 */ /* 0x003ff20003800000 */
[----:B------:R-:W-:Y:S02]  /*00f0*/  ULDC.64 UR4, c[0x0][0x198] ;  /* 0x0000660000047ab9 */ /* 0x000fe40000000a00 */
[----:B------:R-:W-:Y:S02]  /*0100*/  UIADD3 UR6, UP0, UR4, 0xf0, URZ ;  /* 0x000000f004067890 */ /* 0x000fe4000ff1e03f */
[----:B------:R-:W-:Y:S02]  /*0110*/  UIADD3 UR4, UP1, UR4, 0x1f0, URZ ;  /* 0x000001f004047890 */ /* 0x000fe4000ff3e03f */
[----:B------:R-:W-:Y:S02]  /*0120*/  UIADD3.X UR7, URZ, UR5, URZ, UP0, !UPT ;  /* 0x000000053f077290 */ /* 0x000fe400087fe43f */
[----:B------:R-:W-:-:S07]  /*0130*/  UIADD3.X UR5, URZ, UR5, URZ, UP1, !UPT ;  /* 0x000000053f057290 */ /* 0x000fce0008ffe43f */
[----:B------:R0:W-:Y:S02]  /*0140*/  UTMACCTL.PF [UR6] ;  /* 0x00000000060079b9 */ /* 0x0001e40008040000 */
[----:B------:R0:W-:Y:S02]  /*0150*/  UTMACCTL.PF [UR4] ;  /* 0x00000000040079b9 */ /* 0x0001e40008040000 */
[----:B0-----:R-:W-:Y:S01]  /*0160*/  NOP ;  /* 0x0000000000007918 */ /* 0x001fe20000000000 */
.L_x_1:
[----:B------:R-:W-:Y:S05]  /*0170*/  BSYNC B0 ;  /* 0x0000000000007941 */ /* 0x000fea0003800000 */
.L_x_0:
[----:B------:R-:W0:Y:S01]  /*0180*/  SHFL.IDX PT, R5, R0, RZ, 0x1f ;  /* 0x00001fff00057589 */ /* 0x000e2200000e0000 */
[----:B--2---:R-:W-:Y:S01]  /*0190*/  R2UR UR15, R3 ;  /* 0x00000000030f72ca */ /* 0x004fe200000e0000 */
[----:B------:R-:W-:-:S04]  /*01a0*/  UISETP.NE.AND UP0, UPT, UR8, 0x3, UPT ;  /* 0x000000030800788c */ /* 0x000fc8000bf05270 */
[----:B------:R-:W-:-:S08]  /*01b0*/  UISETP.EQ.OR UP0, UPT, UR8, URZ, !UP0 ;  /* 0x0000003f0800728c */ /* 0x000fd0000c702670 */
[----:B------:R-:W-:Y:S02]  /*01c0*/  UIADD3 UR18, UR15, -0x1, URZ ;  /* 0xffffffff0f127890 */ /* 0x000fe4000fffe03f */
[----:B------:R-:W-:Y:S02]  /*01d0*/  UISETP.EQ.AND UP0, UPT, UR15, URZ, UP0 ;  /* 0x0000003f0f00728c */ /* 0x000fe40008702270 */
[----:B------:R-:W-:Y:S02]  /*01e0*/  UISETP.GE.U32.AND UP1, UPT, UR18, 0x2, UPT ;  /* 0x000000021200788c */ /* 0x000fe4000bf26070 */
[----:B------:R-:W-:Y:S01]  /*01f0*/  USEL UR42, URZ, 0x1, !UP0 ;  /* 0x000000013f2a7887 */ /* 0x000fe2000c000000 */
[----:B0-----:R-:W-:-:S03]  /*0200*/  ISETP.NE.AND P0, PT, R5, RZ, PT ;  /* 0x000000ff0500720c */ /* 0x001fc60003f05270 */
[----:B------:R-:W-:-:S10]  /*0210*/  USEL UR42, UR42, 0x2, UP1 ;  /* 0x000000022a2a7887 */ /* 0x000fd40008800000 */
[----:B------:R-:W-:Y:S05]  /*0220*/  @P0 BRA `(.L_x_2) ;  /* 0x0000000000480947 */ /* 0x000fea0003800000 */
[----:B------:R-:W0:Y:S01]  /*0230*/  S2UR UR9, SR_CgaCtaId ;  /* 0x00000000000979c3 */ /* 0x000e220000008800 */
[----:B------:R-:W-:Y:S01]  /*0240*/  UMOV UR4, 0x400 ;  /* 0x0000040000047882 */ /* 0x000fe20000000000 */
[----:B------:R-:W-:Y:S01]  /*0250*/  UMOV UR5, 0x1 ;  /* 0x0000000100057882 */ /* 0x000fe20000000000 */
[----:B------:R-:W-:Y:S01]  /*0260*/  UMOV UR6, 0x80 ;  /* 0x0000008000067882 */ /* 0x000fe20000000000 */
[----:B------:R-:W-:Y:S01]  /*0270*/  ELECT P0, URZ, PT ;  /* 0x00000000003f782f */ /* 0x000fe20003800000 */
[----:B------:R-:W-:-:S04]  /*0280*/  UIADD3 UR6, -UR6, 0x100000, URZ ;  /* 0x0010000006067890 */ /* 0x000fc8000fffe13f */
[----:B------:R-:W-:Y:S02]  /*0290*/  USHF.L.U32 UR7, UR6, 0xb, URZ ;  /* 0x0000000b06077899 */ /* 0x000fe4000800063f */
[----:B------:R-:W-:Y:S02]  /*02a0*/  USHF.L.U32 UR6, UR6, 0x1, URZ ;  /* 0x0000000106067899 */ /* 0x000fe4000800063f */
[----:B0-----:R-:W-:Y:S02]  /*02b0*/  ULEA UR9, UR9, UR4, 0x18 ;  /* 0x0000000409097291 */ /* 0x001fe4000f8ec03f */
[----:B------:R-:W-:-:S04]  /*02c0*/  UIADD3 UR4, -UR5, 0x100000, URZ ;  /* 0x0010000005047890 */ /* 0x000fc8000fffe13f */
[----:B------:R-:W-:Y:S02]  /*02d0*/  USHF.L.U32 UR5, UR4, 0xb, URZ ;  /* 0x0000000b04057899 */ /* 0x000fe4000800063f */
[----:B------:R-:W-:Y:S01]  /*02e0*/  USHF.L.U32 UR4, UR4, 0x1, URZ ;  /* 0x0000000104047899 */ /* 0x000fe2000800063f */
[----:B------:R-:W0:Y:S11]  /*02f0*/  FENCE.VIEW.ASYNC.S ;  /* 0x00000000000073c6 */ /* 0x000e360000000000 */
[----:B0-----:R0:W1:Y:S01]  /*0300*/  SYNCS.EXCH.64 URZ, [UR9], UR4 ;  /* 0x00000004093f75b2 */ /* 0x0010620008000100 */
[----:B------:R0:W2:Y:S01]  /*0310*/  SYNCS.EXCH.64 URZ, [UR9+0x10], UR6 ;  /* 0x00001006093f75b2 */ /* 0x0000a20008000100 */
[----:B------:R0:W3:Y:S01]  /*0320*/  SYNCS.EXCH.64 URZ, [UR9+0x8], UR4 ;  /* 0x00000804093f75b2 */ /* 0x0000e20008000100 */
[----:B------:R0:W4:Y:S01]  /*0330*/  SYNCS.EXCH.64 URZ, [UR9+0x18], UR6 ;  /* 0x00001806093f75b2 */ /* 0x0001220008000100 */
[----:B------:R-:W-:Y:S01]  /*0340*/  NOP ;  /* 0x0000000000007918 */ /* 0x000fe20000000000 */
.L_x_2:
[----:B------:R-:W5:Y:S01]  /*0350*/  SHFL.IDX PT, R5, R0, RZ, 0x1f ;  /* 0x00001fff00057589 */ /* 0x000f6200000e0000 */
[----:B------:R-:W-:Y:S01]  /*0360*/  ELECT P0, URZ, PT ;  /* 0x00000000003f782f */ /* 0x000fe20003800000 */
[----:B------:R-:W-:Y:S01]  /*0370*/  NOP ;  /* 0x0000000000007918 */ /* 0x000fe20000000000 */
[----:B------:R-:W-:Y:S01]  /*0380*/  ELECT P1, URZ, PT ;  /* 0x00000000003f782f */ /* 0x000fe20003820000 */
[----:B------:R-:W1:Y:S01]  /*0390*/  SHFL.IDX PT, R3, R0, RZ, 0x1f ;  /* 0x00001fff00037589 */ /* 0x000e6200000e0000 */
[----:B0-----:R-:W-:Y:S01]  /*03a0*/  UMOV UR4, 0x20 ;  /* 0x0000002000047882 */ /* 0x001fe20000000000 */
[----:B------:R-:W-:Y:S01]  /*03b0*/  UMOV UR12, 0x80 ;  /* 0x00000080000c7882 */ /* 0x000fe20000000000 */
[----:B------:R-:W-:Y:S01]  /*03c0*/  NOP ;  /* 0x0000000000007918 */ /* 0x000fe20000000000 */
[----:B------:R0:W0:Y:S01]  /*03d0*/  SHFL.IDX PT, R0, R2, RZ, 0x1f ;  /* 0x00001fff02007589 */ /* 0x00002200000e0000 */
[----:B------:R-:W-:Y:S01]  /*03e0*/  ULDC.64 UR48, c[0x0][0x208] ;  /* 0x0000820000307ab9 */ /* 0x000fe20000000a00 */
[----:B-----5:R-:W-:-:S02]  /*03f0*/  ISETP.NE.OR P0, PT, R5, RZ, !P0 ;  /* 0x000000ff0500720c */ /* 0x020fc40004705670 */
[----:B-1----:R-:W-:Y:S02]  /*0400*/  ISETP.NE.OR P1, PT, R3, RZ, !P1 ;  /* 0x000000ff0300720c */ /* 0x002fe40004f25670 */
[----:B------:R-:W-:-:S04]  /*0410*/  SHF.R.S32.HI R3, RZ, 0x1f, R4 ;  /* 0x0000001fff037819 */ /* 0x000fc80000011404 */
[----:B------:R-:W-:-:S05]  /*0420*/  LEA.HI R3, R3, R4, RZ, 0x7 ;  /* 0x0000000403037211 */ /* 0x000fca00078f38ff */
[----:B------:R-:W-:Y:S01]  /*0430*/  VOTEU.ALL UP0, P0 ;  /* 0x00000000003f7886 */ /* 0x000fe20000000000 */
[----:B------:R-:W-:Y:S01]  /*0440*/  LOP3.LUT R3, R3, 0xffffff80, RZ, 0xc0, !PT ;  /* 0xffffff8003037812 */ /* 0x000fe200078ec0ff */
[----:B------:R-:W-:-:S03]  /*0450*/  VOTEU.ALL UP1, P1 ;  /* 0x00000000003f7886 */ /* 0x000fc60000820000 */
[----:B------:R-:W1:Y:S01]  /*0460*/  @!UP0 S2UR UR7, SR_CgaCtaId ;  /* 0x00000000000789c3 */ /* 0x000e620000008800 */
[----:B------:R-:W-:Y:S01]  /*0470*/  @!UP0 UMOV UR6, 0x400 ;  /* 0x0000040000068882 */ /* 0x000fe20000000000 */
[----:B------:R-:W-:-:S04]  /*0480*/  @!UP0 UIADD3 UR4, -UR4, 0x100000, URZ ;  /* 0x0010000004048890 */ /* 0x000fc8000fffe13f */
[----:B------:R-:W-:Y:S02]  /*0490*/  @!UP0 USHF.L.U32 UR5, UR4, 0xb, URZ ;  /* 0x0000000b04058899 */ /* 0x000fe4000800063f */
[----:B------:R-:W-:Y:S01]  /*04a0*/  @!UP0 USHF.L.U32 UR4, UR4, 0x1, URZ ;  /* 0x0000000104048899 */ /* 0x000fe2000800063f */
[----:B------:R-:W-:Y:S01]  /*04b0*/  IMAD.IADD R3, R4, 0x1, -R3 ;  /* 0x0000000104037824 */ /* 0x000fe200078e0a03 */
[----:B------:R-:W-:Y:S01]  /*04c0*/  @!UP1 UMOV UR10, 0x400 ;  /* 0x00000400000a9882 */ /* 0x000fe20000000000 */
[----:B------:R-:W-:Y:S01]  /*04d0*/  VOTEU.ALL UP2, P1 ;  /* 0x00000000003f7886 */ /* 0x000fe20000840000 */
[----:B------:R-:W-:Y:S01]  /*04e0*/  VOTEU.ALL UP3, P1 ;  /* 0x00000000003f7886 */ /* 0x000fe20000860000 */
[----:B------:R-:W-:Y:S01]  /*04f0*/  VOTEU.ALL UP4, P1 ;  /* 0x00000000003f7886 */ /* 0x000fe20000880000 */
[----:B------:R-:W5:Y:S01]  /*0500*/  @!UP1 S2UR UR11, SR_CgaCtaId ;  /* 0x00000000000b99c3 */ /* 0x000f620000008800 */
[----:B------:R-:W-:Y:S01]  /*0510*/  VOTEU.ALL UP5, P1 ;  /* 0x00000000003f7886 */ /* 0x000fe200008a0000 */
[----:B------:R-:W-:Y:S01]  /*0520*/  ISETP.NE.AND P1, PT, RZ, UR15, PT ;  /* 0x0000000fff007c0c */ /* 0x000fe2000bf25270 */
[----:B-1----:R-:W-:-:S02]  /*0530*/  @!UP0 ULEA UR9, UR7, UR6, 0x18 ;  /* 0x0000000607098291 */ /* 0x002fc4000f8ec03f */
[----:B------:R-:W-:-:S04]  /*0540*/  @!UP1 UIADD3 UR6, -UR12, 0x100000, URZ ;  /* 0x001000000c069890 */ /* 0x000fc8000fffe13f */
[----:B------:R-:W-:Y:S02]  /*0550*/  @!UP1 USHF.L.U32 UR7, UR6, 0xb, URZ ;  /* 0x0000000b06079899 */ /* 0x000fe4000800063f */
[----:B------:R-:W-:Y:S01]  /*0560*/  @!UP1 USHF.L.U32 UR6, UR6, 0x1, URZ ;  /* 0x0000000106069899 */ /* 0x000fe2000800063f */
[----:B------:R-:W-:Y:S01]  /*0570*/  VOTEU.ALL UP0, P0 ;  /* 0x00000000003f7886 */ /* 0x000fe20000000000 */
[----:B-----5:R-:W-:Y:S01]  /*0580*/  @!UP1 ULEA UR10, UR11, UR10, 0x18 ;  /* 0x0000000a0b0a9291 */ /* 0x020fe2000f8ec03f */
[----:B------:R-:W-:Y:S01]  /*0590*/  VOTEU.ALL UP1, P0 ;  /* 0x00000000003f7886 */ /* 0x000fe20000020000 */
[----:B------:R-:W1:Y:S02]  /*05a0*/  FENCE.VIEW.ASYNC.S ;  /* 0x00000000000073c6 */ /* 0x000e640000000000 */
[----:B-1----:R-:W2:Y:S02]  /*05b0*/  @!UP0 SYNCS.EXCH.64 URZ, [UR9+0x50], UR4 ;  /* 0x00005004093f85b2 */ /* 0x002ea40008000100 */
[----:B------:R1:W2:Y:S01]  /*05c0*/  @!UP1 SYNCS.EXCH.64 URZ, [UR9+0x58], UR4 ;  /* 0x00005804093f95b2 */ /* 0x0002a20008000100 */
[----:B------:R-:W-:Y:S01]  /*05d0*/  NOP ;  /* 0x0000000000007918 */ /* 0x000fe20000000000 */
[----:B-1----:R-:W-:-:S02]  /*05e0*/  ULDC.64 UR4, c[0x0][0x598] ;  /* 0x0001660000047ab9 */ /* 0x002fc40000000a00 */
[----:B------:R-:W-:Y:S02]  /*05f0*/  ISETP.NE.U32.AND P0, PT, RZ, UR4, PT ;  /* 0x00000004ff007c0c */ /* 0x000fe4000bf05070 */
[----:B------:R1:W2:Y:S02]  /*0600*/  @!UP2 SYNCS.EXCH.64 URZ, [UR10+0x30], UR6 ;  /* 0x000030060a3fa5b2 */ /* 0x0002a40008000100 */
[----:B------:R-:W-:Y:S01]  /*0610*/  ISETP.NE.AND.EX P0, PT, RZ, UR5, PT, P0 ;  /* 0x00000005ff007c0c */ /* 0x000fe2000bf05300 */
[----:B------:R1:W2:Y:S01]  /*0620*/  @!UP3 SYNCS.EXCH.64 URZ, [UR10+0x38], UR6 ;  /* 0x000038060a3fb5b2 */ /* 0x0002a20008000100 */
[----:B------:R1:W2:Y:S01]  /*0630*/  @!UP4 SYNCS.EXCH.64 URZ, [UR10+0x40], UR6 ;  /* 0x000040060a3fc5b2 */ /* 0x0002a20008000100 */
[----:B------:R1:W2:Y:S01]  /*0640*/  @!UP5 SYNCS.EXCH.64 URZ, [UR10+0x48], UR6 ;  /* 0x000048060a3fd5b2 */ /* 0x0002a20008000100 */
[----:B------:R-:W-:Y:S01]  /*0650*/  NOP ;  /* 0x0000000000007918 */ /* 0x000fe20000000000 */
[----:B--234-:R-:W-:Y:S08]  /*0660*/  BAR.SYNC.DEFER_BLOCKING 0x0 ;  /* 0x0000000000007b1d */ /* 0x01cff00000010000 */
[----:B01----:R-:W-:Y:S05]  /*0670*/  @!P0 BRA `(.L_x_3) ;  /* 0x00000000001c8947 */ /* 0x003fea0003800000 */
[----:B------:R-:W0:Y:S02]  /*0680*/  LDC.64 R6, c[0x0][0x598] ;  /* 0x00016600ff067b82 */ /* 0x000e240000000a00 */
[----:B0-----:R-:W2:Y:S02]  /*0690*/  LDG.E.64 R6, desc[UR48][R6.64] ;  /* 0x0000003006067981 */ /* 0x001ea4000c1e1b00 */
[----:B--2---:R-:W-:-:S04]  /*06a0*/  ISETP.NE.U32.AND P0, PT, R6, RZ, PT ;  /* 0x000000ff0600720c */ /* 0x004fc80003f05070 */
[----:B------:R-:W-:-:S13]  /*06b0*/  ISETP.NE.AND.EX P0, PT, R7, RZ, PT, P0 ;  /* 0x000000ff0700720c */ /* 0x000fda0003f05300 */
[----:B------:R-:W-:Y:S05]  /*06c0*/  @!P0 BRA `(.L_x_3) ;  /* 0x0000000000088947 */ /* 0x000fea0003800000 */
[----:B------:R1:W5:Y:S01]  /*06d0*/  LD.E R23, desc[UR48][R6.64] ;  /* 0x0000003006177980 */ /* 0x000362000c101900 */
[----:B------:R-:W-:Y:S05]  /*06e0*/  BRA `(.L_x_4) ;  /* 0x0000000000247947 */ /* 0x000fea0003800000 */
.L_x_3:
[----:B------:R-:W-:Y:S02]  /*06f0*/  ULDC.64 UR4, c[0x0][0x588] ;  /* 0x0001620000047ab9 */ /* 0x000fe40000000a00 */
[----:B------:R-:W-:-:S04]  /*0700*/  ISETP.NE.U32.AND P0, PT, RZ, UR4, PT ;  /* 0x00000004ff007c0c */ /* 0x000fc8000bf05070 */
[----:B------:R-:W-:-:S13]  /*0710*/  ISETP.NE.AND.EX P0, PT, RZ, UR5, PT, P0 ;  /* 0x00000005ff007c0c */ /* 0x000fda000bf05300 */
[----:B------:R-:W-:Y:S05]  /*0720*/  @!P0 BRA `(.L_x_5) ;  /* 0x00000000000c8947 */ /* 0x000fea0003800000 */
[----:B------:R-:W0:Y:S02]  /*0730*/  LDC.64 R6, c[0x0][0x588] ;  /* 0x00016200ff067b82 */ /* 0x000e240000000a00 */
[----:B0-----:R0:W5:Y:S01]  /*0740*/  LDG.E R23, desc[UR48][R6.64] ;  /* 0x0000003006177981 */ /* 0x001162000c1e1900 */
[----:B------:R-:W-:Y:S05]  /*0750*/  BRA `(.L_x_4) ;  /* 0x0000000000087947 */ /* 0x000fea0003800000 */
.L_x_5:
[----:B------:R-:W-:Y:S02]  /*0760*/  ULDC UR4, c[0x0][0x580] ;  /* 0x0001600000047ab9 */ /* 0x000fe40000000800 */
[----:B------:R-:W-:-:S07]  /*0770*/  IMAD.U32 R23, RZ, RZ, UR4 ;  /* 0x00000004ff177e24 */ /* 0x000fce000f8e00ff */
.L_x_4:
[----:B------:R-:W-:Y:S02]  /*0780*/  ULDC.64 UR4, c[0x0][0x5a0] ;  /* 0x0001680000047ab9 */ /* 0x000fe40000000a00 */
[----:B------:R-:W-:-:S04]  /*0790*/  ISETP.NE.U32.AND P0, PT, RZ, UR4, PT ;  /* 0x00000004ff007c0c */ /* 0x000fc8000bf05070 */
[----:B------:R-:W-:-:S13]  /*07a0*/  ISETP.NE.AND.EX P0, PT, RZ, UR5, PT, P0 ;  /* 0x00000005ff007c0c */ /* 0x000fda000bf05300 */
[----:B------:R-:W-:Y:S05]  /*07b0*/  @!P0 BRA `(.L_x_6) ;  /* 0x00000000001c8947 */ /* 0x000fea0003800000 */
[----:B01----:R-:W0:Y:S02]  /*07c0*/  LDC.64 R6, c[0x0][0x5a0] ;  /* 0x00016800ff067b82 */ /* 0x003e240000000a00 */
[----:B0-----:R-:W2:Y:S02]  /*07d0*/  LDG.E.64 R6, desc[UR48][R6.64] ;  /* 0x0000003006067981 */ /* 0x001ea4000c1e1b00 */
[----:B--2---:R-:W-:-:S04]  /*07e0*/  ISETP.NE.U32.AND P0, PT, R6, RZ, PT ;  /* 0x000000ff0600720c */ /* 0x004fc80003f05070 */
[----:B------:R-:W-:-:S13]  /*07f0*/  ISETP.NE.AND.EX P0, PT, R7, RZ, PT, P0 ;  /* 0x000000ff0700720c */ /* 0x000fda0003f05300 */
[----:B------:R-:W-:Y:S05]  /*0800*/  @!P0 BRA `(.L_x_6) ;  /* 0x0000000000088947 */ /* 0x000fea0003800000 */
[----:B------:R3:W5:Y:S01]  /*0810*/  LD.E R22, desc[UR48][R6.64] ;  /* 0x0000003006167980 */ /* 0x000762000c101900 */
[----:B------:R-:W-:Y:S05]  /*0820*/  BRA `(.L_x_7) ;  /* 0x0000000000247947 */ /* 0x000fea0003800000 */
.L_x_6:
[----:B------:R-:W-:Y:S02]  /*0830*/  ULDC.64 UR4, c[0x0][0x590] ;  /* 0x0001640000047ab9 */ /* 0x000fe40000000a00 */
[----:B------:R-:W-:-:S04]  /*0840*/  ISETP.NE.U32.AND P0, PT, RZ, UR4, PT ;  /* 0x00000004ff007c0c */ /* 0x000fc8000bf05070 */
[----:B------:R-:W-:-:S13]  /*0850*/  ISETP.NE.AND.EX P0, PT, RZ, UR5, PT, P0 ;  /* 0x00000005ff007c0c */ /* 0x000fda000bf05300 */
[----:B------:R-:W-:Y:S05]  /*0860*/  @!P0 BRA `(.L_x_8) ;  /* 0x00000000000c8947 */ /* 0x000fea0003800000 */
[----:B01----:R-:W0:Y:S02]  /*0870*/  LDC.64 R6, c[0x0][0x590] ;  /* 0x00016400ff067b82 */ /* 0x003e240000000a00 */
[----:B0-----:R2:W5:Y:S01]  /*0880*/  LDG.E R22, desc[UR48][R6.64] ;  /* 0x0000003006167981 */ /* 0x001562000c1e1900 */
[----:B------:R-:W-:Y:S05]  /*0890*/  BRA `(.L_x_7) ;  /* 0x0000000000087947 */ /* 0x000fea0003800000 */
.L_x_8:
[----:B------:R-:W-:Y:S02]  /*08a0*/  ULDC UR4, c[0x0][0x584] ;  /* 0x0001610000047ab9 */ /* 0x000fe40000000800 */
[----:B------:R-:W-:-:S07]  /*08b0*/  IMAD.U32 R22, RZ, RZ, UR4 ;  /* 0x00000004ff167e24 */ /* 0x000fce000f8e00ff */
.L_x_7:
[----:B------:R-:W4:Y:S01]  /*08c0*/  S2UR UR10, SR_CTAID.Y ;  /* 0x00000000000a79c3 */ /* 0x000f220000002600 */
[----:B------:R-:W-:Y:S01]  /*08d0*/  ULDC UR5, c[0x0][0x65c] ;  /* 0x0001970000057ab9 */ /* 0x000fe20000000800 */
[----:B------:R-:W-:Y:S01]  /*08e0*/  UISETP.NE.AND UP0, UPT, UR15, 0x2, UPT ;  /* 0x000000020f00788c */ /* 0x000fe2000bf05270 */
[----:B------:R-:W-:Y:S01]  /*08f0*/  PRMT R5, RZ, 0x7610, R5 ;  /* 0x00007610ff057816 */ /* 0x000fe20000000005 */
[----:B------:R-:W-:Y:S01]  /*0900*/  UISETP.NE.AND UP2, UPT, UR5, 0x1, UPT ;  /* 0x000000010500788c */ /* 0x000fe2000bf45270 */
[----:B------:R-:W-:Y:S02]  /*0910*/  IMAD.MOV.U32 R19, RZ, RZ, -0x1 ;  /* 0xffffffffff137424 */ /* 0x000fe400078e00ff */
[----:B------:R-:W-:Y:S01]  /*0920*/  IMAD.MOV.U32 R18, RZ, RZ, -0x1 ;  /* 0xffffffffff127424 */ /* 0x000fe200078e00ff */
[----:B------:R-:W4:Y:S01]  /*0930*/  S2UR UR4, SR_CTAID.X ;  /* 0x00000000000479c3 */ /* 0x000f220000002500 */
[----:B------:R-:W-:-:S06]  /*0940*/  UP2UR UR40, UPR, URZ, 0x4 ;  /* 0x000000043f287883 */ /* 0x000fcc0008000000 */
[----:B------:R-:W-:Y:S01]  /*0950*/  @UP2 ULDC UR12, c[0x0][0x10] ;  /* 0x00000400000c2ab9 */ /* 0x000fe20000000800 */
[----:B------:R-:W-:Y:S01]  /*0960*/  @UP2 UMOV UR7, URZ ;  /* 0x0000003f00072c82 */ /* 0x000fe20008000000 */
[----:B------:R-:W-:Y:S01]  /*0970*/  @UP2 UMOV UR5, URZ ;  /* 0x0000003f00052c82 */ /* 0x000fe20008000000 */
[----:B0123--:R-:W0:Y:S01]  /*0980*/  LDC.64 R6, c[0x0][0x650] ;  /* 0x00019400ff067b82 */ /* 0x00fe220000000a00 */
[----:B----4-:R-:W-:Y:S02]  /*0990*/  @UP2 UMOV UR9, UR10 ;  /* 0x0000000a00092c82 */ /* 0x010fe40008000000 */
[----:B------:R-:W-:Y:S01]  /*09a0*/  @UP2 UMOV UR6, UR9 ;  /* 0x0000000900062c82 */ /* 0x000fe20008000000 */
[----:B------:R-:W-:Y:S01]  /*09b0*/  @!UP2 UMOV UR9, UR10 ;  /* 0x0000000a0009ac82 */ /* 0x000fe20008000000 */
[----:B------:R-:W-:-:S03]  /*09c0*/  @UP2 UIMAD.WIDE.U32 UR12, UR4, UR12, UR6 ;  /* 0x0000000c040c22a5 */ /* 0x000fc6000f8e0006 */
[----:B------:R-:W-:Y:S01]  /*09d0*/  @!UP2 ULDC UR6, c[0x0][0xc] ;  /* 0x000003000006aab9 */ /* 0x000fe20000000800 */
[----:B------:R-:W-:Y:S01]  /*09e0*/  @UP2 UIADD3 UR14, UR13, UR5, URZ ;  /* 0x000000050d0e2290 */ /* 0x000fe2000fffe03f */
[----:B------:R-:W-:Y:S02]  /*09f0*/  ULDC UR10, c[0x0][0xc] ;  /* 0x00000300000a7ab9 */ /* 0x000fe40000000800 */
[----:B------:R-:W-:Y:S01]  /*0a00*/  UMOV UR5, URZ ;  /* 0x0000003f00057c82 */ /* 0x000fe20008000000 */
[----:B------:R-:W-:Y:S01]  /*0a10*/  ULDC UR11, c[0x0][0x10] ;  /* 0x00000400000b7ab9 */ /* 0x000fe20000000800 */
[----:B------:R-:W-:Y:S02]  /*0a20*/  @!UP2 UIMAD.WIDE.U32 UR6, UR6, UR9, UR4 ;  /* 0x000000090606a2a5 */ /* 0x000fe4000f8e0004 */
[----:B------:R-:W-:Y:S01]  /*0a30*/  UIMAD.WIDE.U32 UR10, UR10, UR11, URZ ;  /* 0x0000000b0a0a72a5 */ /* 0x000fe2000f8e003f */
[----:B------:R-:W-:-:S03]  /*0a40*/  ULDC UR13, c[0x0][0x14] ;  /* 0x00000500000d7ab9 */ /* 0x000fc60000000800 */
[----:B------:R-:W-:Y:S02]  /*0a50*/  UIMAD.WIDE.U32 UR38, UR10, UR13, URZ ;  /* 0x0000000d0a2672a5 */ /* 0x000fe4000f8e003f */
[----:B------:R-:W-:Y:S01]  /*0a60*/  UIMAD UR41, UR11, UR13, URZ ;  /* 0x0000000d0b2972a4 */ /* 0x000fe2000f8e023f */
[----:B------:R-:W-:Y:S01]  /*0a70*/  @!UP2 UMOV UR12, UR6 ;  /* 0x00000006000cac82 */ /* 0x000fe20008000000 */
[----:B------:R-:W-:Y:S02]  /*0a80*/  @!UP2 UMOV UR14, UR7 ;  /* 0x00000007000eac82 */ /* 0x000fe40008000000 */
[----:B------:R-:W-:Y:S02]  /*0a90*/  UIADD3 UR41, UR39, UR41, URZ ;  /* 0x0000002927297290 */ /* 0x000fe4000fffe03f */
[----:B------:R-:W-:-:S04]  /*0aa0*/  UIADD3 UR6, UP1, UR12, UR38, URZ ;  /* 0x000000260c067290 */ /* 0x000fc8000ff3e03f */
[----:B------:R-:W-:Y:S02]  /*0ab0*/  UIADD3.X UR7, UR14, UR41, URZ, UP1, !UPT ;  /* 0x000000290e077290 */ /* 0x000fe40008ffe43f */
[----:B------:R-:W-:Y:S02]  /*0ac0*/  USEL UR6, UR6, UR12, !UP0 ;  /* 0x0000000c06067287 */ /* 0x000fe4000c000000 */
[----:B------:R-:W-:-:S04]  /*0ad0*/  USEL UR7, UR7, UR14, !UP0 ;  /* 0x0000000e07077287 */ /* 0x000fc8000c000000 */
[----:B0-----:R-:W-:Y:S01]  /*0ae0*/  ISETP.LE.U32.AND P0, PT, R6, UR6, PT ;  /* 0x0000000606007c0c */ /* 0x001fe2000bf03070 */
[----:B------:R-:W-:Y:S02]  /*0af0*/  IMAD.U32 R16, RZ, RZ, UR6 ;  /* 0x00000006ff107e24 */ /* 0x000fe4000f8e00ff */
[----:B------:R-:W-:Y:S02]  /*0b00*/  IMAD.U32 R2, RZ, RZ, UR7 ;  /* 0x00000007ff027e24 */ /* 0x000fe4000f8e00ff */
[----:B------:R-:W-:-:S03]  /*0b10*/  IMAD.U32 R17, RZ, RZ, UR7 ;  /* 0x00000007ff117e24 */ /* 0x000fc6000f8e00ff */
[----:B------:R-:W-:Y:S01]  /*0b20*/  ISETP.GE.U32.AND.EX P0, PT, R2, R7, PT, P0 ;  /* 0x000000070200720c */ /* 0x000fe20003f06100 */
[----:B------:R-:W-:-:S12]  /*0b30*/  IMAD.MOV.U32 R2, RZ, RZ, -0x1 ;  /* 0xffffffffff027424 */ /* 0x000fd800078e00ff */
[----:B------:R-:W-:Y:S05]  /*0b40*/  @P0 BRA `(.L_x_9) ;  /* 0x00000004008c0947 */ /* 0x000fea0003800000 */
[----:B------:R-:W-:Y:S01]  /*0b50*/  I2FP.F32.U32 R2, UR4 ;  /* 0x0000000400027c45 */ /* 0x000fe20008201000 */
[----:B------:R-:W-:Y:S01]  /*0b60*/  ULDC.64 UR16, c[0x0][0x628] ;  /* 0x00018a0000107ab9 */ /* 0x000fe20000000a00 */
[----:B------:R-:W-:Y:S01]  /*0b70*/  ULDC UR6, c[0x0][0x150] ;  /* 0x0000540000067ab9 */ /* 0x000fe20000000800 */
[----:B------:R-:W-:Y:S01]  /*0b80*/  ISETP.NE.U32.AND P0, PT, RZ, UR16, PT ;  /* 0x00000010ff007c0c */ /* 0x000fe2000bf05070 */
[----:B------:R-:W-:Y:S01]  /*0b90*/  ULDC UR15, c[0x0][0x630] ;  /* 0x00018c00000f7ab9 */ /* 0x000fe20000000800 */
[----:B------:R-:W-:Y:S01]  /*0ba0*/  FMUL R2, R2, UR6 ;  /* 0x0000000602027c20 */ /* 0x000fe20008400000 */
[----:B------:R-:W-:Y:S01]  /*0bb0*/  R2UR UR19, R16 ;  /* 0x00000000101372ca */ /* 0x000fe200000e0000 */
[----:B------:R-:W-:Y:S01]  /*0bc0*/  ULDC UR21, c[0x0][0x154] ;  /* 0x0000550000157ab9 */ /* 0x000fe20000000800 */
[----:B------:R-:W-:Y:S01]  /*0bd0*/  ISETP.NE.AND.EX P0, PT, RZ, UR17, PT, P0 ;  /* 0x00000011ff007c0c */ /* 0x000fe2000bf05300 */
[----:B------:R0:W1:Y:S01]  /*0be0*/  F2I.U32.TRUNC.NTZ R5, R2 ;  /* 0x0000000200057305 */ /* 0x000062000020f000 */
[----:B------:R-:W-:-:S02]  /*0bf0*/  R2UR UR20, R17 ;  /* 0x00000000111472ca */ /* 0x000fc400000e0000 */
[----:B------:R-:W-:Y:S02]  /*0c00*/  R2UR UR6, R16 ;  /* 0x00000000100672ca */ /* 0x000fe400000e0000 */
[----:B------:R-:W-:-:S07]  /*0c10*/  R2UR UR7, R17 ;  /* 0x00000000110772ca */ /* 0x000fce00000e0000 */
[----:B0-----:R-:W-:Y:S08]  /*0c20*/  @!P0 BRA `(.L_x_10) ;  /* 0x0000000000308947 */ /* 0x001ff00003800000 */
[----:B------:R-:W-:Y:S01]  /*0c30*/  R2UR UR6, R16 ;  /* 0x00000000100672ca */ /* 0x000fe200000e0000 */
[----:B------:R-:W-:Y:S01]  /*0c40*/  ULDC UR12, c[0x0][0x634] ;  /* 0x00018d00000c7ab9 */ /* 0x000fe20000000800 */
[----:B------:R-:W-:-:S11]  /*0c50*/  R2UR UR14, R17 ;  /* 0x00000000110e72ca */ /* 0x000fd600000e0000 */
[----:B------:R-:W-:-:S04]  /*0c60*/  UIADD3 UR12, UP1, UR6, UR12, URZ ;  /* 0x0000000c060c7290 */ /* 0x000fc8000ff3e03f */
[----:B------:R-:W-:-:S04]  /*0c70*/  UIADD3.X UR14, URZ, UR14, URZ, UP1, !UPT ;  /* 0x0000000e3f0e7290 */ /* 0x000fc80008ffe43f */
[----:B------:R-:W-:-:S04]  /*0c80*/  UIMAD.WIDE.U32 UR6, UR14, UR16, URZ ;  /* 0x000000100e0672a5 */ /* 0x000fc8000f8e003f */
[----:B------:R-:W-:Y:S02]  /*0c90*/  UIMAD.WIDE.U32 UR10, UP1, UR12, UR17, UR6 ;  /* 0x000000110c0a72a5 */ /* 0x000fe4000f820006 */
[----:B------:R-:W-:Y:S02]  /*0ca0*/  UIMAD.WIDE.U32 UR6, UR12, UR16, URZ ;  /* 0x000000100c0672a5 */ /* 0x000fe4000f8e003f */
[----:B------:R-:W-:Y:S02]  /*0cb0*/  UIADD3.X UR13, URZ, URZ, URZ, UP1, !UPT ;  /* 0x0000003f3f0d7290 */ /* 0x000fe40008ffe43f */
[----:B------:R-:W-:Y:S01]  /*0cc0*/  UIADD3 URZ, UP1, UR7, UR10, URZ ;  /* 0x0000000a073f7290 */ /* 0x000fe2000ff3e03f */
[----:B------:R-:W-:-:S03]  /*0cd0*/  UMOV UR12, UR11 ;  /* 0x0000000b000c7c82 */ /* 0x000fc60008000000 */
[----:B------:R-:W-:-:S12]  /*0ce0*/  UIMAD.WIDE.U32.X UR6, UR14, UR17, UR12, UP1 ;  /* 0x000000110e0672a5 */ /* 0x000fd800088e040c */
.L_x_10:
[----:B------:R-:W-:Y:S01]  /*0cf0*/  USHF.R.U64 UR5, UR6, UR15, UR7 ;  /* 0x0000000f06057299 */ /* 0x000fe20008001207 */
[----:B------:R-:W-:Y:S01]  /*0d00*/  I2FP.F32.U32 R2, UR9 ;  /* 0x0000000900027c45 */ /* 0x000fe20008201000 */
[----:B------:R-:W-:Y:S01]  /*0d10*/  USHF.R.U32.HI UR6, URZ, UR15, UR7 ;  /* 0x0000000f3f067299 */ /* 0x000fe20008011607 */
[----:B-1----:R-:W-:Y:S01]  /*0d20*/  R2UR UR14, R5 ;  /* 0x00000000050e72ca */ /* 0x002fe200000e0000 */
[----:B------:R-:W-:Y:S02]  /*0d30*/  UIADD3 UR17, UP1, URZ, -UR5, URZ ;  /* 0x800000053f117290 */ /* 0x000fe4000ff3e03f */
[----:B------:R-:W-:Y:S01]  /*0d40*/  FMUL R2, R2, UR21 ;  /* 0x0000001502027c20 */ /* 0x000fe20008400000 */
[----:B------:R-:W-:Y:S01]  /*0d50*/  ULDC.64 UR10, c[0x0][0x620] ;  /* 0x00018800000a7ab9 */ /* 0x000fe20000000a00 */
[----:B------:R-:W-:Y:S01]  /*0d60*/  UIADD3.X UR6, URZ, ~UR6, URZ, UP1, !UPT ;  /* 0x800000063f067290 */ /* 0x000fe20008ffe43f */
[----:B------:R-:W-:Y:S01]  /*0d70*/  UMOV UR12, UR19 ;  /* 0x00000013000c7c82 */ /* 0x000fe20008000000 */
[----:B------:R-:W-:-:S02]  /*0d80*/  UMOV UR13, UR20 ;  /* 0x00000014000d7c82 */ /* 0x000fc40008000000 */
[----:B------:R-:W-:Y:S01]  /*0d90*/  UIMAD UR6, UR6, UR10, URZ ;  /* 0x0000000a060672a4 */ /* 0x000fe2000f8e023f */
[----:B------:R-:W0:Y:S01]  /*0da0*/  F2I.U32.TRUNC.NTZ R2, R2 ;  /* 0x0000000200027305 */ /* 0x000e22000020f000 */
[----:B------:R-:W-:Y:S02]  /*0db0*/  UIMAD.WIDE.U32 UR12, UR17, UR10, UR12 ;  /* 0x0000000a110c72a5 */ /* 0x000fe4000f8e000c */
[----:B------:R-:W-:Y:S01]  /*0dc0*/  UIMAD UR17, UR17, UR11, UR6 ;  /* 0x0000000b111172a4 */ /* 0x000fe2000f8e0206 */
[----:B------:R-:W-:Y:S01]  /*0dd0*/  ULDC UR24, c[0x0][0x658] ;  /* 0x0001960000187ab9 */ /* 0x000fe20000000800 */
[----:B------:R-:W-:Y:S02]  /*0de0*/  UMOV UR22, 0xffffffff ;  /* 0xffffffff00167882 */ /* 0x000fe40000000000 */
[----:B------:R-:W-:Y:S01]  /*0df0*/  UIADD3 UR17, UR13, UR17, URZ ;  /* 0x000000110d117290 */ /* 0x000fe2000fffe03f */
[----:B------:R-:W-:Y:S01]  /*0e00*/  ULDC UR19, c[0x0][0x618] ;  /* 0x0001860000137ab9 */ /* 0x000fe20000000800 */
[----:B------:R-:W-:Y:S01]  /*0e10*/  ULDC.64 UR6, c[0x0][0x640] ;  /* 0x0001900000067ab9 */ /* 0x000fe20000000a00 */
[----:B------:R-:W-:Y:S01]  /*0e20*/  USHF.L.U32 UR13, UR22, UR24, URZ ;  /* 0x00000018160d7299 */ /* 0x000fe2000800063f */
[----:B------:R-:W-:Y:S01]  /*0e30*/  ISETP.NE.U32.AND P0, PT, RZ, UR6, PT ;  /* 0x00000006ff007c0c */ /* 0x000fe2000bf05070 */
[----:B------:R-:W-:-:S02]  /*0e40*/  USHF.R.U64 UR22, UR12, UR19, UR17 ;  /* 0x000000130c167299 */ /* 0x000fc40008001211 */
[----:B------:R-:W-:Y:S01]  /*0e50*/  USHF.R.U32.HI UR12, URZ, UR19, UR17 ;  /* 0x000000133f0c7299 */ /* 0x000fe20008011611 */
[----:B0-----:R-:W-:Y:S01]  /*0e60*/  R2UR UR16, R2 ;  /* 0x00000000021072ca */ /* 0x001fe200000e0000 */
[----:B------:R-:W-:Y:S01]  /*0e70*/  ULDC UR21, c[0x0][0x608] ;  /* 0x0001820000157ab9 */ /* 0x000fe20000000800 */
[----:B------:R-:W-:Y:S01]  /*0e80*/  ISETP.NE.AND.EX P0, PT, RZ, UR7, PT, P0 ;  /* 0x00000007ff007c0c */ /* 0x000fe2000bf05300 */
[----:B------:R-:W-:Y:S02]  /*0e90*/  USHF.R.U64 UR26, UR22, UR21, UR12 ;  /* 0x00000015161a7299 */ /* 0x000fe4000800120c */
[----:B------:R-:W-:Y:S01]  /*0ea0*/  USHF.R.U32.HI UR12, URZ, UR21, UR12 ;  /* 0x000000153f0c7299 */ /* 0x000fe2000801160c */
[----:B------:R-:W-:Y:S01]  /*0eb0*/  UMOV UR20, 0x1 ;  /* 0x0000000100147882 */ /* 0x000fe20000000000 */
[----:B------:R-:W-:Y:S02]  /*0ec0*/  UIADD3 UR14, -UR14, URZ, URZ ;  /* 0x0000003f0e0e7290 */ /* 0x000fe4000fffe13f */
[----:B------:R-:W-:-:S02]  /*0ed0*/  USHF.R.U64 UR27, UR26, UR24, UR12 ;  /* 0x000000181a1b7299 */ /* 0x000fc4000800120c */
[----:B------:R-:W-:Y:S01]  /*0ee0*/  USHF.L.U32 UR19, UR20, UR24, URZ ;  /* 0x0000001814137299 */ /* 0x000fe2000800063f */
[----:B------:R-:W-:Y:S01]  /*0ef0*/  ULDC UR15, c[0x0][0x144] ;  /* 0x00005100000f7ab9 */ /* 0x000fe20000000800 */
[----:B------:R-:W-:Y:S01]  /*0f00*/  ULDC UR10, c[0x0][0x600] ;  /* 0x00018000000a7ab9 */ /* 0x000fe20000000800 */
[----:B------:R-:W-:Y:S02]  /*0f10*/  ULOP3.LUT UR20, URZ, UR13, URZ, 0x33, !UPT ;  /* 0x0000000d3f147292 */ /* 0x000fe4000f8e333f */
[----:B------:R-:W-:Y:S02]  /*0f20*/  USHF.R.U32.HI UR13, URZ, UR24, UR12 ;  /* 0x000000183f0d7299 */ /* 0x000fe4000801160c */
[----:B------:R-:W-:Y:S02]  /*0f30*/  UIADD3 UR11, UR10, -0x1, URZ ;  /* 0xffffffff0a0b7890 */ /* 0x000fe4000fffe03f */
[----:B------:R-:W-:Y:S02]  /*0f40*/  UIADD3 UR23, -UR16, URZ, URZ ;  /* 0x0000003f10177290 */ /* 0x000fe4000fffe13f */
[----:B------:R-:W-:Y:S01]  /*0f50*/  UIMAD UR4, UR15, UR14, UR4 ;  /* 0x0000000e0f0472a4 */ /* 0x000fe2000f8e0204 */
[----:B------:R-:W-:Y:S01]  /*0f60*/  ULDC UR28, c[0x0][0x148] ;  /* 0x00005200001c7ab9 */ /* 0x000fe20000000800 */
[----:B------:R-:W-:Y:S01]  /*0f70*/  ULDC UR24, c[0x0][0x648] ;  /* 0x0001920000187ab9 */ /* 0x000fe20000000800 */
[----:B------:R-:W-:Y:S01]  /*0f80*/  ULDC UR25, c[0x0][0x638] ;  /* 0x00018e0000197ab9 */ /* 0x000fe20000000800 */
[----:B------:R-:W-:Y:S01]  /*0f90*/  UMOV UR12, UR27 ;  /* 0x0000001b000c7c82 */ /* 0x000fe20008000000 */
[----:B------:R-:W-:Y:S07]  /*0fa0*/  @!P0 BRA `(.L_x_11) ;  /* 0x0000000000308947 */ /* 0x000fee0003800000 */
[----:B------:R-:W-:Y:S02]  /*0fb0*/  ULDC UR16, c[0x0][0x64c] ;  /* 0x0001930000107ab9 */ /* 0x000fe40000000800 */
        /* <DEDUP_REMOVED lines=8> */
[----:B------:R-:W-:-:S07]  /*1040*/  UIMAD.WIDE.U32.X UR6, UR21, UR7, UR16, UP1 ;  /* 0x00000007150672a5 */ /* 0x000fce00088e0410 */
[----:B------:R-:W-:Y:S01]  /*1050*/  UMOV UR12, UR6 ;  /* 0x00000006000c7c82 */ /* 0x000fe20008000000 */
[----:B------:R-:W-:-:S05]  /*1060*/  UMOV UR13, UR7 ;  /* 0x00000007000d7c82 */ /* 0x000fca0008000000 */
.L_x_11:
[----:B------:R-:W-:Y:S01]  /*1070*/  UISETP.NE.AND UP1, UPT, UR40, URZ, UPT ;  /* 0x0000003f2800728c */ /* 0x000fe2000bf25270 */
[----:B------:R-:W-:Y:S01]  /*1080*/  IMAD.MOV.U32 R5, RZ, RZ, 0x1 ;  /* 0x00000001ff057424 */ /* 0x000fe200078e00ff */
[----:B------:R-:W-:Y:S01]  /*1090*/  USHF.R.U64 UR6, UR12, UR24, UR13 ;  /* 0x000000180c067299 */ /* 0x000fe2000800120d */
[----:B------:R-:W-:Y:S01]  /*10a0*/  IMAD.U32 R2, RZ, RZ, UR5 ;  /* 0x00000005ff027e24 */ /* 0x000fe2000f8e00ff */
[----:B------:R-:W-:Y:S02]  /*10b0*/  ULOP3.LUT UR20, UR26, UR20, URZ, 0xc0, !UPT ;  /* 0x000000141a147292 */ /* 0x000fe4000f8ec03f */
[----:B------:R-:W-:Y:S02]  /*10c0*/  UIADD3 UR7, -UR6, URZ, URZ ;  /* 0x0000003f06077290 */ /* 0x000fe4000fffe13f */
[----:B------:R-:W-:Y:S02]  /*10d0*/  UIMAD UR19, UR19, UR6, UR20 ;  /* 0x00000006131372a4 */ /* 0x000fe4000f8e0214 */
[----:B------:R-:W-:-:S02]  /*10e0*/  ULOP3.LUT UR11, UR22, UR11, URZ, 0xc0, !UPT ;  /* 0x0000000b160b7292 */ /* 0x000fc4000f8ec03f */
[----:B------:R-:W-:Y:S02]  /*10f0*/  @UP1 UIMAD UR4, UR28, UR23, UR9 ;  /* 0x000000171c0412a4 */ /* 0x000fe4000f8e0209 */
[----:B------:R-:W-:-:S03]  /*1100*/  UIMAD UR6, UR7, UR25, UR27 ;  /* 0x00000019070672a4 */ /* 0x000fc6000f8e021b */
[----:B------:R-:W-:Y:S01]  /*1110*/  ULDC UR7, c[0x0][0x610] ;  /* 0x0001840000077ab9 */ /* 0x000fe20000000800 */
[----:B------:R-:W-:Y:S02]  /*1120*/  UIMAD UR6, UR6, UR10, UR11 ;  /* 0x0000000a060672a4 */ /* 0x000fe4000f8e020b */
[----:B------:R-:W-:-:S04]  /*1130*/  UIMAD UR4, UR19, UR7, UR4 ;  /* 0x00000007130472a4 */ /* 0x000fc8000f8e0204 */
[----:B------:R-:W-:Y:S02]  /*1140*/  USEL UR7, UR6, UR4, !UP1 ;  /* 0x0000000406077287 */ /* 0x000fe4000c800000 */
[----:B------:R-:W-:-:S04]  /*1150*/  USEL UR4, UR4, UR6, !UP1 ;  /* 0x0000000604047287 */ /* 0x000fc8000c800000 */
[----:B------:R-:W-:Y:S02]  /*1160*/  IMAD.U32 R18, RZ, RZ, UR7 ;  /* 0x00000007ff127e24 */ /* 0x000fe4000f8e00ff */
[----:B------:R-:W-:-:S07]  /*1170*/  IMAD.U32 R19, RZ, RZ, UR4 ;  /* 0x00000004ff137e24 */ /* 0x000fce000f8e00ff */
.L_x_9:
[----:B------:R-:W-:Y:S02]  /*1180*/  ULDC UR4, c[0x0][0x28c] ;  /* 0x0000a30000047ab9 */ /* 0x000fe40000000800 */
[----:B------:R-:W-:-:S04]  /*1190*/  UIADD3 UR4, UR4, 0xff, URZ ;  /* 0x000000ff04047890 */ /* 0x000fc8000fffe03f */
[----:B------:R-:W-:-:S04]  /*11a0*/  USHF.R.S32.HI UR5, URZ, 0x1f, UR4 ;  /* 0x0000001f3f057899 */ /* 0x000fc80008011404 */
[----:B------:R-:W-:-:S04]  /*11b0*/  ULEA.HI UR5, UR5, UR4, URZ, 0x8 ;  /* 0x0000000405057291 */ /* 0x000fc8000f8f403f */
[----:B------:R-:W-:Y:S01]  /*11c0*/  USHF.R.S32.HI UR37, URZ, 0x8, UR5 ;  /* 0x000000083f257899 */ /* 0x000fe20008011405 */
[----:B------:R-:W-:Y:S11]  /*11d0*/  @!P1 BRA `(.L_x_12) ;  /* 0x000000d000fc9947 */ /* 0x000ff60003800000 */
[----:B------:R-:W-:-:S06]  /*11e0*/  UISETP.GT.U32.AND UP1, UPT, UR18, 0x1, UPT ;  /* 0x000000011200788c */ /* 0x000fcc000bf24070 */
[----:B------:R-:W-:-:S13]  /*11f0*/  PLOP3.LUT P0, PT, PT, PT, UP1, 0x80, 0x0 ;  /* 0x000000000000781c */ /* 0x000fda0003f0f018 */
[----:B------:R-:W-:Y:S05]  /*1200*/  @P0 EXIT ;  /* 0x000000000000094d */ /* 0x000fea0003800000 */
.L_x_13:
[----:B------:R-:W-:-:S08]  /*1210*/  NOP ;  /* 0x0000000000007918 */ /* 0x000fd00000000000 */
[----:B------:R-:W0:Y:S02]  /*1220*/  USETMAXREG.TRY_ALLOC.CTAPOOL UP1, 0xe8 ;  /* 0x000000e8000079c8 */ /* 0x000e240008020600 */
[----:B0-----:R-:W-:-:S13]  /*1230*/  PLOP3.LUT P0, PT, PT, PT, UP1, 0x80, 0x0 ;  /* 0x000000000000781c */ /* 0x001fda0003f0f018 */
[----:B------:R-:W-:Y:S05]  /*1240*/  @!P0 BRA `(.L_x_13) ;  /* 0xfffffffc00f08947 */ /* 0x000fea000383ffff */
[----:B------:R-:W-:-:S13]  /*1250*/  LOP3.LUT P0, RZ, R5, 0xff, RZ, 0xc0, !PT ;  /* 0x000000ff05ff7812 */ /* 0x000fda000780c0ff */
[----:B------:R-:W-:Y:S05]  /*1260*/  @!P0 EXIT ;  /* 0x000000000000894d */ /* 0x000fea0003800000 */
[----:B------:R-:W0:Y:S01]  /*1270*/  S2UR UR5, SR_CgaCtaId ;  /* 0x00000000000579c3 */ /* 0x000e220000008800 */
[----:B------:R-:W-:Y:S01]  /*1280*/  VIADD R6, R0, 0xffffffff ;  /* 0xffffffff00067836 */ /* 0x000fe20000000000 */
[----:B------:R-:W-:Y:S01]  /*1290*/  SHF.R.S32.HI R4, RZ, 0x1f, R3 ;  /* 0x0000001fff047819 */ /* 0x000fe20000011403 */
[----:B------:R-:W-:Y:S01]  /*12a0*/  UMOV UR36, 0x400 ;  /* 0x0000040000247882 */ /* 0x000fe20000000000 */
[----:B------:R-:W-:Y:S02]  /*12b0*/  USHF.R.U32.HI UR4, URZ, 0x1, UR37 ;  /* 0x000000013f047899 */ /* 0x000fe40008011625 */
[----:B------:R-:W-:Y:S01]  /*12c0*/  R2UR UR44, R6 ;  /* 0x00000000062c72ca */ /* 0x000fe200000e0000 */
[----:B------:R-:W-:Y:S01]  /*12d0*/  ULOP3.LUT UR43, UR37, 0x1, URZ, 0xc0, !UPT ;  /* 0x00000001252b7892 */ /* 0x000fe2000f8ec03f */
[CC--:B------:R-:W-:Y:S01]  /*12e0*/  LEA.HI R0, R4.reuse, R3.reuse, RZ, 0x2 ;  /* 0x0000000304007211 */ /* 0x0c0fe200078f10ff */
[----:B------:R-:W-:Y:S01]  /*12f0*/  UISETP.LT.AND UP1, UPT, UR37, 0x1, UPT ;  /* 0x000000012500788c */ /* 0x000fe2000bf21270 */
[----:B------:R-:W-:Y:S01]  /*1300*/  LEA.HI R4, R4, R3, RZ, 0x5 ;  /* 0x0000000304047211 */ /* 0x000fe200078f28ff */
[----:B------:R-:W-:Y:S01]  /*1310*/  ULOP3.LUT UR4, UR4, 0x1, URZ, 0xc0, !UPT ;  /* 0x0000000104047892 */ /* 0x000fe2000f8ec03f */
[--C-:B------:R-:W-:Y:S01]  /*1320*/  SHF.R.S32.HI R144, RZ, 0x2, R0.reuse ;  /* 0x00000002ff907819 */ /* 0x100fe20000011400 */
[----:B------:R-:W-:Y:S01]  /*1330*/  ULDC UR6, c[0x0][0x284] ;  /* 0x0000a10000067ab9 */ /* 0x000fe20000000800 */
[----:B------:R-:W-:Y:S01]  /*1340*/  SHF.R.S32.HI R5, RZ, 0x1f, R0 ;  /* 0x0000001fff057819 */ /* 0x000fe20000011400 */
[----:B------:R-:W-:Y:S01]  /*1350*/  USEL UR43, UR43, URZ, !UP0 ;  /* 0x0000003f2b2b7287 */ /* 0x000fe2000c000000 */
[----:B------:R-:W-:Y:S01]  /*1360*/  LOP3.LUT R146, R0, 0xfffffffc, RZ, 0xc0, !PT ;  /* 0xfffffffc00927812 */ /* 0x000fe200078ec0ff */
[----:B------:R-:W-:Y:S01]  /*1370*/  USEL UR46, UR37, 0x1, UP1 ;  /* 0x00000001252e7887 */ /* 0x000fe20008800000 */
[----:B------:R-:W-:Y:S01]  /*1380*/  LEA.HI R5, R5, R144, RZ, 0x3 ;  /* 0x0000009005057211 */ /* 0x000fe200078f18ff */
[----:B------:R-:W-:Y:S01]  /*1390*/  USHF.L.U32 UR44, UR44, 0x3, URZ ;  /* 0x000000032c2c7899 */ /* 0x000fe2000800063f */
[----:B------:R-:W-:Y:S01]  /*13a0*/  ISETP.NE.AND P0, PT, R6, RZ, PT ;  /* 0x000000ff0600720c */ /* 0x000fe20003f05270 */
[----:B------:R-:W-:Y:S01]  /*13b0*/  UISETP.EQ.U32.AND UP0, UPT, UR4, 0x1, !UP0 ;  /* 0x000000010400788c */ /* 0x000fe2000c702070 */
[----:B------:R-:W-:Y:S01]  /*13c0*/  LOP3.LUT R5, R5, 0xfffffff8, RZ, 0xc0, !PT ;  /* 0xfffffff805057812 */ /* 0x000fe200078ec0ff */
[----:B------:R-:W-:Y:S01]  /*13d0*/  IMAD.IADD R146, R3, 0x1, -R146 ;  /* 0x0000000103927824 */ /* 0x000fe200078e0a92 */
[----:B0-----:R-:W-:Y:S01]  /*13e0*/  ULEA UR36, UR5, UR36, 0x18 ;  /* 0x0000002405247291 */ /* 0x001fe2000f8ec03f */
[----:B------:R-:W-:Y:S01]  /*13f0*/  IMAD.U32 R148, RZ, RZ, UR44 ;  /* 0x0000002cff947e24 */ /* 0x000fe2000f8e00ff */
[----:B------:R-:W-:Y:S01]  /*1400*/  SEL R153, RZ, 0x1, P0 ;  /* 0x00000001ff997807 */ /* 0x000fe20000000000 */
[----:B------:R-:W-:Y:S01]  /*1410*/  IMAD.IADD R144, R144, 0x1, -R5 ;  /* 0x0000000190907824 */ /* 0x000fe200078e0a05 */
[----:B------:R-:W-:Y:S01]  /*1420*/  UIADD3 UR45, UR36, 0x30, URZ ;  /* 0x00000030242d7890 */ /* 0x000fe2000fffe03f */
[----:B------:R-:W-:Y:S01]  /*1430*/  SHF.R.S32.HI R5, RZ, 0x5, R4 ;  /* 0x00000005ff057819 */ /* 0x000fe20000011404 */
[----:B------:R-:W-:Y:S01]  /*1440*/  UIADD3 UR46, -UR46, UR37, URZ ;  /* 0x000000252e2e7290 */ /* 0x000fe2000fffe13f */
[C---:B------:R-:W-:Y:S01]  /*1450*/  LOP3.LUT R150, R148.reuse, 0x8, RZ, 0xc0, !PT ;  /* 0x0000000894967812 */ /* 0x040fe200078ec0ff */
[----:B------:R-:W-:Y:S01]  /*1460*/  USEL UR47, URZ, 0x1, !UP0 ;  /* 0x000000013f2f7887 */ /* 0x000fe2000c000000 */
[--C-:B------:R-:W-:Y:S01]  /*1470*/  SHF.R.S32.HI R145, RZ, 0x1f, R144.reuse ;  /* 0x0000001fff917819 */ /* 0x100fe20000011490 */
[C-C-:B------:R-:W-:Y:S01]  /*1480*/  IMAD R151, R5.reuse, -0x10, -R144.reuse ;  /* 0xfffffff005977824 */ /* 0x140fe200078e0a90 */
[----:B------:R-:W-:Y:S01]  /*1490*/  LOP3.LUT R148, R148, 0x8, RZ, 0xc, !PT ;  /* 0x0000000894947812 */ /* 0x000fe200078e0cff */
[----:B------:R-:W-:Y:S01]  /*14a0*/  IMAD.U32 R147, RZ, RZ, UR45 ;  /* 0x0000002dff937e24 */ /* 0x000fe2000f8e00ff */
[----:B------:R-:W-:Y:S01]  /*14b0*/  LOP3.LUT R150, R150, 0x18, RZ, 0x3c, !PT ;  /* 0x0000001896967812 */ /* 0x000fe200078e3cff */
[----:B------:R-:W-:-:S04]  /*14c0*/  IMAD.WIDE R144, R5, 0x10, R144 ;  /* 0x0000001005907825 */ /* 0x000fc800078e0290 */
[----:B------:R-:W-:Y:S02]  /*14d0*/  VIADD R149, R147, UR44 ;  /* 0x0000002c93957c36 */ /* 0x000fe40008000000 */
[----:B------:R-:W-:-:S07]  /*14e0*/  VIADD R151, R151, UR6 ;  /* 0x0000000697977c36 */ /* 0x000fce0008000000 */
.L_x_277:
[----:B------:R-:W-:Y:S01]  /*14f0*/  SHF.L.U32 R0, R153, 0x1f, RZ ;  /* 0x0000001f99007819 */ /* 0x000fe200000006ff */
[----:B------:R-:W-:Y:S02]  /*1500*/  ULDC UR4, c[0x0][0x28c] ;  /* 0x0000a30000047ab9 */ /* 0x000fe40000000800 */
[----:B------:R-:W-:Y:S01]  /*1510*/  ISETP.LT.AND P1, PT, RZ, UR4, PT ;  /* 0x00000004ff007c0c */ /* 0x000fe2000bf21270 */
[----:B------:R-:W0:Y:S02]  /*1520*/  SYNCS.PHASECHK.TRANS64.TRYWAIT P0, [R147+UR44], R0 ;  /* 0x00000000930075a7 */ /* 0x000e24000800016c */
[----:B0--34-:R-:W-:Y:S10]  /*1530*/  @!P0 BRA `(.L_x_14) ;  /* 0x000000e000088947 */ /* 0x019ff40003800000 */
.L_x_297:
[----:B------:R-:W-:Y:S05]  /*1540*/  @P1 BRA `(.L_x_15) ;  /* 0x0000000000401947 */ /* 0x000fea0003800000 */
[----:B0-----:R-:W-:Y:S01]  /*1550*/  MOV R0, 0x0 ;  /* 0x0000000000007802 */ /* 0x001fe20000000f00 */
[----:B------:R-:W-:Y:S01]  /*1560*/  ULDC.64 UR4, c[0x4][0x68] ;  /* 0x01001a0000047ab9 */ /* 0x000fe20000000a00 */
[----:B------:R-:W-:Y:S01]  /*1570*/  ULDC.64 UR6, c[0x4][0x8] ;  /* 0x0100020000067ab9 */ /* 0x000fe20000000a00 */
[----:B------:R-:W-:Y:S01]  /*1580*/  IMAD.U32 R4, RZ, RZ, UR4 ;  /* 0x00000004ff047e24 */ /* 0x000fe2000f8e00ff */
[----:B------:R0:W1:Y:S01]  /*1590*/  LDC.64 R14, c[0x4][R0] ;  /* 0x01000000000e7b82 */ /* 0x0000620000000a00 */
[----:B------:R-:W-:Y:S01]  /*15a0*/  IMAD.U32 R5, RZ, RZ, UR5 ;  /* 0x00000005ff057e24 */ /* 0x000fe2000f8e00ff */
[----:B------:R-:W-:Y:S01]  /*15b0*/  ULDC.64 UR4, c[0x4][0x70] ;  /* 0x01001c0000047ab9 */ /* 0x000fe20000000a00 */
[----:B------:R-:W-:Y:S02]  /*15c0*/  IMAD.U32 R10, RZ, RZ, UR6 ;  /* 0x00000006ff0a7e24 */ /* 0x000fe4000f8e00ff */
[----:B------:R-:W-:Y:S02]  /*15d0*/  IMAD.U32 R6, RZ, RZ, UR4 ;  /* 0x00000004ff067e24 */ /* 0x000fe4000f8e00ff */
[----:B------:R-:W-:-:S02]  /*15e0*/  IMAD.U32 R7, RZ, RZ, UR5 ;  /* 0x00000005ff077e24 */ /* 0x000fc4000f8e00ff */
[----:B------:R-:W-:Y:S02]  /*15f0*/  IMAD.U32 R11, RZ, RZ, UR7 ;  /* 0x00000007ff0b7e24 */ /* 0x000fe4000f8e00ff */
[----:B------:R-:W-:Y:S02]  /*1600*/  IMAD.MOV.U32 R8, RZ, RZ, 0x1e1 ;  /* 0x000001e1ff087424 */ /* 0x000fe400078e00ff */
[----:B------:R-:W-:Y:S02]  /*1610*/  IMAD.MOV.U32 R12, RZ, RZ, 0x1 ;  /* 0x00000001ff0c7424 */ /* 0x000fe400078e00ff */
[----:B0-----:R-:W-:-:S07]  /*1620*/  IMAD.MOV.U32 R13, RZ, RZ, RZ ;  /* 0x000000ffff0d7224 */ /* 0x001fce00078e00ff */
[----:B------:R-:W-:-:S07]  /*1630*/  LEPC R20, `(.L_x_15) ;  /* 0x000000001014794e */ /* 0x000fce0000000000 */
[----:B-1---5:R-:W-:Y:S05]  /*1640*/  CALL.ABS.NOINC R14 ;  /* 0x000000000e007343 */ /* 0x022fea0003c00000 */
.L_x_15:
[----:B------:R-:W-:-:S06]  /*1650*/  ULOP3.LUT UR4, UR42, 0x1, URZ, 0xfc, !UPT ;  /* 0x000000012a047892 */ /* 0x000fcc000f8efc3f */
[----:B0-----:R-:W-:-:S05]  /*1660*/  IMAD.U32 R0, RZ, RZ, UR4 ;  /* 0x00000004ff007e24 */ /* 0x001fca000f8e00ff */
[----:B------:R-:W-:-:S13]  /*1670*/  ISETP.NE.AND P0, PT, R0, 0x3, PT ;  /* 0x000000030000780c */ /* 0x000fda0003f05270 */
[----:B------:R-:W-:Y:S05]  /*1680*/  @!P0 BRA `(.L_x_16) ;  /* 0x0000000000048947 */ /* 0x000fea0003800000 */
[----:B------:R-:W-:Y:S01]  /*1690*/  BPT.TRAP 0x1 ;  /* 0x000000040000795c */ /* 0x000fe20000300000 */
.L_x_16:
[----:B------:R-:W-:Y:S02]  /*16a0*/  IMAD.U32 R3, RZ, RZ, UR43 ;  /* 0x0000002bff037e24 */ /* 0x000fe4000f8e00ff */
[----:B------:R-:W-:-:S03]  /*16b0*/  IMAD.U32 R0, RZ, RZ, UR47 ;  /* 0x0000002fff007e24 */ /* 0x000fc6000f8e00ff */
[----:B------:R-:W-:Y:S02]  /*16c0*/  LEA R3, R3, UR36, 0x3 ;  /* 0x0000002403037c11 */ /* 0x000fe4000f8e18ff */
[----:B------:R-:W-:-:S04]  /*16d0*/  SHF.L.U32 R0, R0, 0x1f, RZ ;  /* 0x0000001f00007819 */ /* 0x000fc800000006ff */
[----:B------:R0:W1:Y:S01]  /*16e0*/  SYNCS.PHASECHK.TRANS64.TRYWAIT P1, [R3+URZ], R0 ;  /* 0x00000000030075a7 */ /* 0x000062000802017f */
[----:B------:R-:W-:Y:S05]  /*16f0*/  @!P0 BRA `(.L_x_17) ;  /* 0x0000000000048947 */ /* 0x000fea0003800000 */
[----:B------:R-:W-:Y:S01]  /*1700*/  BPT.TRAP 0x1 ;  /* 0x000000040000795c */ /* 0x000fe20000300000 */
.L_x_17:
[----:B------:R-:W-:-:S05]  /*1710*/  IMAD.U32 R4, RZ, RZ, UR46 ;  /* 0x0000002eff047e24 */ /* 0x000fca000f8e00ff */
[----:B------:R-:W-:Y:S01]  /*1720*/  ISETP.GE.AND P2, PT, R4, 0x1, PT ;  /* 0x000000010400780c */ /* 0x000fe20003f46270 */
[----:B-1----:R-:W-:-:S12]  /*1730*/  @P1 BRA `(.L_x_18) ;  /* 0x0000000000081947 */ /* 0x002fd80003800000 */
[----:B------:R-:W1:Y:S02]  /*1740*/  SYNCS.PHASECHK.TRANS64.TRYWAIT P1, [R3+URZ], R0 ;  /* 0x00000000030075a7 */ /* 0x000e64000802017f */
[----:B-1----:R-:W-:Y:S05]  /*1750*/  @!P1 BRA `(.L_x_19) ;  /* 0x000000dc00949947 */ /* 0x002fea0003800000 */
.L_x_18:
[----:B------:R-:W-:Y:S05]  /*1760*/  WARPSYNC.ALL ;  /* 0x0000000000007948 */ /* 0x000fea0003800000 */
[----:B------:R-:W-:Y:S01]  /*1770*/  UIADD3 UR4, UR36, 0x8100, URZ ;  /* 0x0000810024047890 */ /* 0x000fe2000fffe03f */
[----:B------:R-:W-:Y:S01]  /*1780*/  WARPGROUP.ARRIVE ;  /* 0x00000000000079c5 */ /* 0x000fe20000000000 */
[----:B------:R-:W-:Y:S02]  /*1790*/  UIADD3 UR5, UR36, 0x100, URZ ;  /* 0x0000010024057890 */ /* 0x000fe4000fffe03f */
[----:B------:R-:W-:Y:S02]  /*17a0*/  USHF.R.U32.HI UR4, URZ, 0x4, UR4 ;  /* 0x000000043f047899 */ /* 0x000fe40008011604 */
[----:B------:R-:W-:-:S02]  /*17b0*/  USHF.R.U32.HI UR5, URZ, 0x4, UR5 ;  /* 0x000000043f057899 */ /* 0x000fc40008011605 */
[----:B------:R-:W-:Y:S02]  /*17c0*/  ULOP3.LUT UR4, UR4, 0x3fff, URZ, 0xc0, !UPT ;  /* 0x00003fff04047892 */ /* 0x000fe4000f8ec03f */
[----:B------:R-:W-:Y:S02]  /*17d0*/  ULOP3.LUT UR5, UR5, 0x3fff, URZ, 0xc0, !UPT ;  /* 0x00003fff05057892 */ /* 0x000fe4000f8ec03f */
[----:B------:R-:W-:Y:S02]  /*17e0*/  ULOP3.LUT UR4, UR4, 0x10000, URZ, 0xfc, !UPT ;  /* 0x0001000004047892 */ /* 0x000fe4000f8efc3f */
[----:B------:R-:W-:Y:S02]  /*17f0*/  ULOP3.LUT UR5, UR5, 0x10000, URZ, 0xfc, !UPT ;  /* 0x0001000005057892 */ /* 0x000fe4000f8efc3f */
[----:B------:R-:W-:Y:S02]  /*1800*/  UIMAD UR6, UR43, 0xf00, UR4 ;  /* 0x00000f002b0678a4 */ /* 0x000fe4000f8e0204 */
[----:B------:R-:W-:Y:S01]  /*1810*/  ULEA UR7, UR43, UR5, 0xa ;  /* 0x000000052b077291 */ /* 0x000fe2000f8e503f */
[----:B------:R-:W-:Y:S01]  /*1820*/  UMOV UR9, 0x40000040 ;  /* 0x4000004000097882 */ /* 0x000fe20000000000 */
[----:B------:R-:W-:Y:S01]  /*1830*/  UMOV UR11, 0x40000040 ;  /* 0x40000040000b7882 */ /* 0x000fe20000000000 */
[----:B------:R-:W-:-:S02]  /*1840*/  UIADD3 UR12, UR6, 0x80, URZ ;  /* 0x00000080060c7890 */ /* 0x000fc4000fffe03f */
[----:B------:R-:W-:Y:S02]  /*1850*/  UMOV UR10, UR6 ;  /* 0x00000006000a7c82 */ /* 0x000fe40008000000 */
[----:B------:R-:W-:Y:S01]  /*1860*/  UMOV UR8, UR7 ;  /* 0x0000000700087c82 */ /* 0x000fe20008000000 */
[----:B------:R-:W-:Y:S01]  /*1870*/  UIADD3 UR13, UR6, 0x100, URZ ;  /* 0x00000100060d7890 */ /* 0x000fe2000fffe03f */
[----:B------:R-:W-:Y:S01]  /*1880*/  IGMMA.64x16x32.S8.S8 R136, gdesc[UR8], RZ, !UPT, gsb0 ;  /* 0x00600000088879f1 */ /* 0x000fe2000c0410ff */
[----:B------:R-:W-:Y:S01]  /*1890*/  UMOV UR11, 0x40000040 ;  /* 0x40000040000b7882 */ /* 0x000fe20000000000 */
[----:B------:R-:W-:Y:S01]  /*18a0*/  UMOV UR10, UR12 ;  /* 0x0000000c000a7c82 */ /* 0x000fe20008000000 */
[----:B------:R-:W-:Y:S02]  /*18b0*/  UIADD3 UR17, UR6, 0x180, URZ ;  /* 0x0000018006117890 */ /* 0x000fe4000fffe03f */
[----:B------:R-:W-:Y:S02]  /*18c0*/  UIADD3 UR22, UR6, 0x200, URZ ;  /* 0x0000020006167890 */ /* 0x000fe4000fffe03f */
[----:B------:R-:W-:-:S02]  /*18d0*/  UIADD3 UR23, UR6, 0x280, URZ ;  /* 0x0000028006177890 */ /* 0x000fc4000fffe03f */
[----:B------:R-:W-:Y:S02]  /*18e0*/  UIADD3 UR21, UR6, 0x300, URZ ;  /* 0x0000030006157890 */ /* 0x000fe4000fffe03f */
[----:B------:R-:W-:Y:S02]  /*18f0*/  UIADD3 UR20, UR6, 0x380, URZ ;  /* 0x0000038006147890 */ /* 0x000fe4000fffe03f */
[----:B------:R-:W-:Y:S02]  /*1900*/  UIADD3 UR19, UR6, 0x400, URZ ;  /* 0x0000040006137890 */ /* 0x000fe4000fffe03f */
[----:B------:R-:W-:Y:S02]  /*1910*/  UIADD3 UR18, UR6, 0x480, URZ ;  /* 0x0000048006127890 */ /* 0x000fe4000fffe03f */
[----:B------:R-:W-:Y:S02]  /*1920*/  UIADD3 UR16, UR6, 0x500, URZ ;  /* 0x0000050006107890 */ /* 0x000fe4000fffe03f */
[----:B------:R-:W-:-:S02]  /*1930*/  UIADD3 UR15, UR6, 0x580, URZ ;  /* 0x00000580060f7890 */ /* 0x000fc4000fffe03f */
[----:B------:R-:W-:Y:S02]  /*1940*/  UIADD3 UR14, UR6, 0x600, URZ ;  /* 0x00000600060e7890 */ /* 0x000fe4000fffe03f */
[----:B------:R-:W-:Y:S01]  /*1950*/  UIADD3 UR12, UR6, 0x700, URZ ;  /* 0x00000700060c7890 */ /* 0x000fe2000fffe03f */
[----:B------:R-:W-:Y:S02]  /*1960*/  WARPGROUP.DEPBAR.LE gsb0, 0x0 ;  /* 0x00008000000079c5 */ /* 0x000fe40000010000 */
[----:B------:R-:W-:-:S06]  /*1970*/  WARPGROUP.ARRIVE ;  /* 0x00000000000079c5 */ /* 0x000fcc0000000000 */
[----:B------:R-:W-:Y:S01]  /*1980*/  IGMMA.64x16x32.S8.S8 R128, gdesc[UR8], RZ, !UPT, gsb0 ;  /* 0x00600000088079f1 */ /* 0x000fe2000c0410ff */
[----:B------:R-:W-:Y:S01]  /*1990*/  UMOV UR10, UR13 ;  /* 0x0000000d000a7c82 */ /* 0x000fe20008000000 */
[----:B------:R-:W-:Y:S01]  /*19a0*/  UMOV UR11, 0x40000040 ;  /* 0x40000040000b7882 */ /* 0x000fe20000000000 */
        /* <DEDUP_REMOVED lines=77> */
[----:B------:R-:W-:Y:S01]  /*1e80*/  UMOV UR10, UR21 ;  /* 0x00000015000a7c82 */ /* 0x000fe20008000000 */
[----:B------:R-:W-:Y:S01]  /*1e90*/  UMOV UR11, 0x40000040 ;  /* 0x40000040000b7882 */ /* 0x000fe20000000000 */
[----:B------:R-:W-:Y:S01]  /*1ea0*/  UIADD3 UR17, UR6, 0x502, URZ ;  /* 0x0000050206117890 */ /* 0x000fe2000fffe03f */
[----:B------:R-:W-:Y:S02]  /*1eb0*/  WARPGROUP.DEPBAR.LE gsb0, 0x0 ;  /* 0x00008000000079c5 */ /* 0x000fe40000010000 */
[----:B------:R-:W-:-:S06]  /*1ec0*/  WARPGROUP.ARRIVE ;  /* 0x00000000000079c5 */ /* 0x000fcc0000000000 */
[----:B------:R-:W-:Y:S01]  /*1ed0*/  IGMMA.64x16x32.S8.S8 R136, gdesc[UR8], R136, gsb0 ;  /* 0x00600000088879f1 */ /* 0x000fe20008041088 */
        /* <DEDUP_REMOVED lines=85> */
[----:B------:R-:W-:Y:S01]  /*2430*/  UMOV UR10, UR13 ;  /* 0x0000000d000a7c82 */ /* 0x000fe20008000000 */
[----:B------:R-:W-:Y:S01]  /*2440*/  UMOV UR11, 0x40000040 ;  /* 0x40000040000b7882 */ /* 0x000fe20000000000 */
[----:B------:R-:W-:Y:S02]  /*2450*/  UIADD3 UR13, UR6, 0x404, URZ ;  /* 0x00000404060d7890 */ /* 0x000fe4000fffe03f */
        /* <DEDUP_REMOVED lines=543> */
[----:B------:R-:W-:Y:S03]  /*4650*/  IGMMA.64x16x32.S8.S8 R24, gdesc[UR8], R24, gsb0 ;  /* 0x00600000081879f1 */ /* 0x000fe60008041018 */
[----:B------:R-:W-:Y:S02]  /*4660*/  WARPGROUP.DEPBAR.LE gsb0, 0x0 ;  /* 0x00008000000079c5 */ /* 0x000fe40000010000 */
[----:B------:R-:W-:Y:S05]  /*4670*/  @!P2 BRA `(.L_x_20) ;  /* 0x00000030003ca947 */ /* 0x000fea0003800000 */
[----:B------:R-:W-:Y:S01]  /*4680*/  UIADD3 UR7, UR43, 0x1, URZ ;  /* 0x000000012b077890 */ /* 0x000fe2000fffe03f */
[----:B01----:R-:W-:-:S03]  /*4690*/  IMAD.U32 R0, RZ, RZ, UR46 ;  /* 0x0000002eff007e24 */ /* 0x003fc6000f8e00ff */
[----:B------:R-:W-:-:S04]  /*46a0*/  UISETP.NE.AND UP0, UPT, UR7, 0x2, UPT ;  /* 0x000000020700788c */ /* 0x000fc8000bf05270 */
[----:B------:R-:W-:Y:S02]  /*46b0*/  USEL UR6, URZ, 0x1, UP0 ;  /* 0x000000013f067887 */ /* 0x000fe40008000000 */
[----:B------:R-:W-:Y:S02]  /*46c0*/  USEL UR7, UR7, URZ, UP0 ;  /* 0x0000003f07077287 */ /* 0x000fe40008000000 */
[----:B------:R-:W-:-:S06]  /*46d0*/  ULOP3.LUT UR6, UR47, UR6, URZ, 0x3c, !UPT ;  /* 0x000000062f067292 */ /* 0x000fcc000f8e3c3f */
[----:B------:R-:W-:Y:S01]  /*46e0*/  IMAD.U32 R5, RZ, RZ, UR6 ;  /* 0x00000006ff057e24 */ /* 0x000fe2000f8e00ff */
[----:B------:R-:W-:-:S06]  /*46f0*/  UMOV UR6, UR43 ;  /* 0x0000002b00067c82 */ /* 0x000fcc0008000000 */
.L_x_27:
[----:B01----:R-:W-:Y:S05]  /*4700*/  @!P0 BRA `(.L_x_21) ;  /* 0x0000000000048947 */ /* 0x003fea0003800000 */
[----:B------:R-:W-:Y:S01]  /*4710*/  BPT.TRAP 0x1 ;  /* 0x000000040000795c */ /* 0x000fe20000300000 */
.L_x_21:
[----:B------:R-:W-:Y:S01]  /*4720*/  ULEA UR8, UR7, UR36, 0x3 ;  /* 0x0000002407087291 */ /* 0x000fe2000f8e183f */
[----:B------:R-:W-:-:S08]  /*4730*/  SHF.L.U32 R3, R5, 0x1f, RZ ;  /* 0x0000001f05037819 */ /* 0x000fd000000006ff */
[----:B------:R0:W1:Y:S01]  /*4740*/  SYNCS.PHASECHK.TRANS64.TRYWAIT P1, [UR8], R3 ;  /* 0x00000003ff0075a7 */ /* 0x0000620008020148 */
[----:B------:R-:W-:Y:S05]  /*4750*/  @!P0 BRA `(.L_x_22) ;  /* 0x0000000000048947 */ /* 0x000fea0003800000 */
[----:B------:R-:W-:Y:S01]  /*4760*/  BPT.TRAP 0x1 ;  /* 0x000000040000795c */ /* 0x000fe20000300000 */
.L_x_22:
[----:B-1----:R-:W-:Y:S05]  /*4770*/  @P1 BRA `(.L_x_23) ;  /* 0x0000000000081947 */ /* 0x002fea0003800000 */
[----:B------:R-:W1:Y:S02]  /*4780*/  SYNCS.PHASECHK.TRANS64.TRYWAIT P1, [UR8], R3 ;  /* 0x00000003ff0075a7 */ /* 0x000e640008020148 */
[----:B-1----:R-:W-:Y:S05]  /*4790*/  @!P1 BRA `(.L_x_24) ;  /* 0x000000ac00989947 */ /* 0x002fea0003800000 */
.L_x_23:
[----:B------:R-:W-:Y:S01]  /*47a0*/  UIMAD UR12, UR7, 0xf00, UR4 ;  /* 0x00000f00070c78a4 */ /* 0x000fe2000f8e0204 */
[----:B------:R-:W-:Y:S01]  /*47b0*/  WARPGROUP.ARRIVE ;  /* 0x00000000000079c5 */ /* 0x000fe20000000000 */
[----:B------:R-:W-:Y:S01]  /*47c0*/  ULEA UR13, UR7, UR5, 0xa ;  /* 0x00000005070d7291 */ /* 0x000fe2000f8e503f */
[----:B------:R-:W-:Y:S01]  /*47d0*/  UMOV UR9, 0x40000040 ;  /* 0x4000004000097882 */ /* 0x000fe20000000000 */
[----:B------:R-:W-:Y:S01]  /*47e0*/  UMOV UR11, 0x40000040 ;  /* 0x40000040000b7882 */ /* 0x000fe20000000000 */
[----:B------:R-:W-:Y:S02]  /*47f0*/  UIADD3 UR14, UR12, 0x80, URZ ;  /* 0x000000800c0e7890 */ /* 0x000fe4000fffe03f */
[----:B------:R-:W-:Y:S02]  /*4800*/  UMOV UR10, UR12 ;  /* 0x0000000c000a7c82 */ /* 0x000fe40008000000 */
[----:B------:R-:W-:Y:S01]  /*4810*/  UMOV UR8, UR13 ;  /* 0x0000000d00087c82 */ /* 0x000fe20008000000 */
[----:B------:R-:W-:Y:S01]  /*4820*/  UIADD3 UR15, UR12, 0x100, URZ ;  /* 0x000001000c0f7890 */ /* 0x000fe2000fffe03f */
[----:B------:R-:W-:Y:S01]  /*4830*/  IGMMA.64x16x32.S8.S8 R136, gdesc[UR8], R136, gsb0 ;  /* 0x00600000088879f1 */ /* 0x000fe20008041088 */
[----:B------:R-:W-:Y:S01]  /*4840*/  UMOV UR11, 0x40000040 ;  /* 0x40000040000b7882 */ /* 0x000fe20000000000 */
[----:B------:R-:W-:Y:S01]  /*4850*/  UMOV UR10, UR14 ;  /* 0x0000000e000a7c82 */ /* 0x000fe20008000000 */
        /* <DEDUP_REMOVED lines=8> */
[----:B------:R-:W-:Y:S02]  /*48e0*/  UIADD3 UR17, UR12, 0x580, URZ ;  /* 0x000005800c117890 */ /* 0x000fe4000fffe03f */
        /* <DEDUP_REMOVED lines=724> */
[----:B------:R-:W-:Y:S01]  /*7630*/  BPT.TRAP 0x1 ;  /* 0x000000040000795c */ /* 0x000fe20000300000 */
.L_x_25:
[----:B------:R-:W-:Y:S02]  /*7640*/  UISETP.GT.U32.AND UP0, UPT, UR42, 0x1, UPT ;  /* 0x000000012a00788c */ /* 0x000fe4000bf04070 */
[----:B------:R-:W-:-:S04]  /*7650*/  ULEA UR8, UR6, UR36, 0x3 ;  /* 0x0000002406087291 */ /* 0x000fc8000f8e183f */
[----:B------:R-:W-:Y:S01]  /*7660*/  UIADD3 UR8, UR8, 0x10, URZ ;  /* 0x0000001008087890 */ /* 0x000fe2000fffe03f */
[----:B------:R-:W-:-:S03]  /*7670*/  PLOP3.LUT P1, PT, PT, PT, UP0, 0x80, 0x0 ;  /* 0x000000000000781c */ /* 0x000fc60003f2f008 */
[----:B------:R-:W-:-:S09]  /*7680*/  UPRMT UR8, URZ, 0x654, UR8 ;  /* 0x000006543f087896 */ /* 0x000fd20008000008 */
[----:B------:R-:W-:Y:S01]  /*7690*/  SYNCS.ARRIVE.TRANS64.RED.A1T0 RZ, [UR8], RZ ;  /* 0x000000ffffff79a7 */ /* 0x000fe20008100408 */
[----:B------:R-:W-:Y:S05]  /*76a0*/  @P1 BRA `(.L_x_26) ;  /* 0x0000000000041947 */ /* 0x000fea0003800000 */
[----:B------:R-:W-:Y:S01]  /*76b0*/  BPT.TRAP 0x1 ;  /* 0x000000040000795c */ /* 0x000fe20000300000 */
.L_x_26:
[----:B------:R-:W-:Y:S01]  /*76c0*/  UIADD3 UR7, UR7, 0x1, URZ ;  /* 0x0000000107077890 */ /* 0x000fe2000fffe03f */
[C---:B------:R-:W-:Y:S01]  /*76d0*/  ISETP.GT.AND P1, PT, R0.reuse, 0x1, PT ;  /* 0x000000010000780c */ /* 0x040fe20003f24270 */
[----:B------:R-:W-:Y:S01]  /*76e0*/  UIADD3 UR6, UR6, 0x1, URZ ;  /* 0x0000000106067890 */ /* 0x000fe2000fffe03f */
[----:B------:R-:W-:Y:S01]  /*76f0*/  VIADD R0, R0, 0xffffffff ;  /* 0xffffffff00007836 */ /* 0x000fe20000000000 */
[----:B------:R-:W-:Y:S02]  /*7700*/  UISETP.NE.AND UP0, UPT, UR7, 0x2, UPT ;  /* 0x000000020700788c */ /* 0x000fe4000bf05270 */
[----:B------:R-:W-:Y:S02]  /*7710*/  UISETP.NE.AND UP1, UPT, UR6, 0x2, UPT ;  /* 0x000000020600788c */ /* 0x000fe4000bf25270 */
[----:B------:R-:W-:Y:S02]  /*7720*/  USEL UR8, URZ, 0x1, UP0 ;  /* 0x000000013f087887 */ /* 0x000fe40008000000 */
[----:B------:R-:W-:-:S02]  /*7730*/  USEL UR7, UR7, URZ, UP0 ;  /* 0x0000003f07077287 */ /* 0x000fc40008000000 */
[----:B------:R-:W-:Y:S02]  /*7740*/  USEL UR6, UR6, URZ, UP1 ;  /* 0x0000003f06067287 */ /* 0x000fe40008800000 */
[----:B------:R-:W-:Y:S01]  /*7750*/  LOP3.LUT R5, R5, UR8, RZ, 0x3c, !PT ;  /* 0x0000000805057c12 */ /* 0x000fe2000f8e3cff */
[----:B------:R-:W-:Y:S09]  /*7760*/  @P1 BRA `(.L_x_27) ;  /* 0xffffffcc00e41947 */ /* 0x000ff2000383ffff */
.L_x_20:
[----:B------:R-:W-:Y:S01]  /*7770*/  ULDC UR6, c[0x0][0x28c] ;  /* 0x0000a30000067ab9 */ /* 0x000fe20000000800 */
[----:B------:R2:W-:Y:S01]  /*7780*/  SYNCS.ARRIVE.TRANS64.A1T0 RZ, [R148+UR45], RZ ;  /* 0x000000ff94ff79a7 */ /* 0x0005e2000810002d */
[----:B------:R-:W-:-:S06]  /*7790*/  UISETP.GE.AND UP0, UPT, UR6, 0x1, UPT ;  /* 0x000000010600788c */ /* 0x000fcc000bf06270 */
[----:B------:R-:W-:-:S13]  /*77a0*/  PLOP3.LUT P1, PT, PT, PT, UP0, 0x80, 0x0 ;  /* 0x000000000000781c */ /* 0x000fda0003f2f008 */
[----:B--2---:R-:W-:Y:S05]  /*77b0*/  @!P1 BRA `(.L_x_28) ;  /* 0x0000000000309947 */ /* 0x004fea0003800000 */
[----:B------:R-:W-:Y:S05]  /*77c0*/  @!P0 BRA `(.L_x_29) ;  /* 0x0000000000048947 */ /* 0x000fea0003800000 */
[----:B------:R-:W-:Y:S01]  /*77d0*/  BPT.TRAP 0x1 ;  /* 0x000000040000795c */ /* 0x000fe20000300000 */
.L_x_29:
[----:B------:R-:W-:Y:S02]  /*77e0*/  UIADD3 UR4, UR46, UR43, URZ ;  /* 0x0000002b2e047290 */ /* 0x000fe4000fffe03f */
[----:B------:R-:W-:Y:S02]  /*77f0*/  UISETP.GT.U32.AND UP0, UPT, UR42, 0x1, UPT ;  /* 0x000000012a00788c */ /* 0x000fe4000bf04070 */
[----:B------:R-:W-:-:S04]  /*7800*/  USHF.L.U32 UR4, UR4, 0x3, URZ ;  /* 0x0000000304047899 */ /* 0x000fc8000800063f */
[----:B------:R-:W-:Y:S01]  /*7810*/  ULOP3.LUT UR4, UR4, 0x8, URZ, 0xc0, !UPT ;  /* 0x0000000804047892 */ /* 0x000fe2000f8ec03f */
[----:B------:R-:W-:-:S03]  /*7820*/  PLOP3.LUT P0, PT, PT, PT, UP0, 0x80, 0x0 ;  /* 0x000000000000781c */ /* 0x000fc60003f0f008 */
[----:B------:R-:W-:-:S04]  /*7830*/  UIADD3 UR4, UR36, 0x10, UR4 ;  /* 0x0000001024047890 */ /* 0x000fc8000fffe004 */
[----:B------:R-:W-:-:S09]  /*7840*/  UPRMT UR4, URZ, 0x654, UR4 ;  /* 0x000006543f047896 */ /* 0x000fd20008000004 */
[----:B------:R-:W-:Y:S01]  /*7850*/  SYNCS.ARRIVE.TRANS64.RED.A1T0 RZ, [UR4], RZ ;  /* 0x000000ffffff79a7 */ /* 0x000fe20008100404 */
[----:B------:R-:W-:Y:S05]  /*7860*/  @P0 BRA `(.L_x_28) ;  /* 0x0000000000040947 */ /* 0x000fea0003800000 */
[----:B------:R-:W-:Y:S01]  /*7870*/  BPT.TRAP 0x1 ;  /* 0x000000040000795c */ /* 0x000fe20000300000 */
.L_x_28:
[----:B01----:R-:W-:Y:S01]  /*7880*/  SHF.L.U32 R0, R153, 0x1f, RZ ;  /* 0x0000001f99007819 */ /* 0x003fe200000006ff */
[----:B------:R-:W-:Y:S01]  /*7890*/  ULEA UR7, UR37, UR43, 0x1 ;  /* 0x0000002b25077291 */ /* 0x000fe2000f8e083f */
[----:B------:R-:W0:Y:S01]  /*78a0*/  LDC R7, c[0x0][0x288] ;  /* 0x0000a200ff077b82 */ /* 0x000e220000000800 */
[----:B------:R-:W-:Y:S01]  /*78b0*/  UIADD3 UR4, UR6, 0x1fe, URZ ;  /* 0x000001fe06047890 */ /* 0x000fe2000fffe03f */
[----:B------:R-:W-:Y:S01]  /*78c0*/  IMAD.SHL.U32 R8, R146, 0x2, RZ ;  /* 0x0000000292087824 */ /* 0x000fe200078e00ff */
[----:B------:R-:W-:Y:S02]  /*78d0*/  USHF.R.U32.HI UR5, URZ, 0x1, UR7 ;  /* 0x000000013f057899 */ /* 0x000fe40008011607 */
[----:B------:R-:W-:Y:S02]  /*78e0*/  UISETP.GT.U32.AND UP0, UPT, UR7, 0x1, UPT ;  /* 0x000000010700788c */ /* 0x000fe4000bf04070 */
[----:B------:R-:W-:Y:S01]  /*78f0*/  ULOP3.LUT UR5, UR5, 0x1, URZ, 0xc0, !UPT ;  /* 0x0000000105057892 */ /* 0x000fe2000f8ec03f */
[----:B------:R-:W1:Y:S01]  /*7900*/  SYNCS.PHASECHK.TRANS64.TRYWAIT P0, [R147+UR44+0x10], R0 ;  /* 0x00001000930075a7 */ /* 0x000e62000800016c */
[----:B------:R-:W-:Y:S01]  /*7910*/  UISETP.LT.U32.AND UP0, UPT, UR4, 0x1ff, UP0 ;  /* 0x000001ff0400788c */ /* 0x000fe20008701070 */
[----:B------:R-:W-:Y:S01]  /*7920*/  SHF.R.S32.HI R9, RZ, 0x1f, R8 ;  /* 0x0000001fff097819 */ /* 0x000fe20000011408 */
[----:B------:R-:W-:-:S02]  /*7930*/  UISETP.NE.U32.AND UP1, UPT, UR5, 0x1, UPT ;  /* 0x000000010500788c */ /* 0x000fc4000bf25070 */
[----:B------:R-:W-:Y:S02]  /*7940*/  USEL UR5, URZ, 0x1, !UP0 ;  /* 0x000000013f057887 */ /* 0x000fe4000c000000 */
[----:B------:R-:W-:-:S04]  /*7950*/  UISETP.GT.U32.AND UP1, UPT, UR4, 0x1fe, !UP1 ;  /* 0x000001fe0400788c */ /* 0x000fc8000cf24070 */
[----:B------:R-:W-:-:S04]  /*7960*/  USEL UR4, URZ, 0x1, !UP1 ;  /* 0x000000013f047887 */ /* 0x000fc8000c800000 */
[----:B------:R-:W-:Y:S01]  /*7970*/  ULOP3.LUT UR47, UR4, UR47, UR5, 0x96, !UPT ;  /* 0x0000002f042f7292 */ /* 0x000fe2000f8e9605 */
[----:B01----:R-:W-:Y:S11]  /*7980*/  @!P0 BRA `(.L_x_30) ;  /* 0x0000007c00348947 */ /* 0x003ff60003800000 */
.L_x_298:
[----:B0-----:R-:W-:Y:S01]  /*7990*/  IMAD.SHL.U32 R0, R19, 0x40, RZ ;  /* 0x0000004013007824 */ /* 0x001fe200078e00ff */
[----:B------:R-:W-:Y:S01]  /*79a0*/  ULDC UR6, c[0x0][0x284] ;  /* 0x0000a10000067ab9 */ /* 0x000fe20000000800 */
[----:B------:R-:W-:Y:S01]  /*79b0*/  IMAD R15, R18, 0xf0, RZ ;  /* 0x000000f0120f7824 */ /* 0x000fe200078e02ff */
[----:B------:R-:W-:Y:S01]  /*79c0*/  SHF.R.S32.HI R14, RZ, 0x1f, R2 ;  /* 0x0000001fff0e7819 */ /* 0x000fe20000011402 */
[----:B------:R-:W-:Y:S01]  /*79d0*/  ULDC.64 UR4, c[0x0][0x5d0] ;  /* 0x0001740000047ab9 */ /* 0x000fe20000000a00 */
[----:B------:R-:W-:Y:S01]  /*79e0*/  ISETP.GE.AND P0, PT, R0, UR6, PT ;  /* 0x0000000600007c0c */ /* 0x000fe2000bf06270 */
[----:B------:R-:W-:Y:S01]  /*79f0*/  IMAD.WIDE.U32 R4, R2, UR4, R8 ;  /* 0x0000000402047c25 */ /* 0x000fe2000f8e0008 */
[----:B------:R-:W-:Y:S01]  /*7a00*/  SHF.R.S32.HI R11, RZ, 0x1f, R15 ;  /* 0x0000001fff0b7819 */ /* 0x000fe2000001140f */
[----:B------:R-:W-:Y:S01]  /*7a10*/  ULOP3.LUT UR43, UR43, 0x1, URZ, 0xc0, !UPT ;  /* 0x000000012b2b7892 */ /* 0x000fe2000f8ec03f */
[C---:B------:R-:W-:Y:S01]  /*7a20*/  ISETP.GE.OR P0, PT, R15.reuse, R7, P0 ;  /* 0x000000070f00720c */ /* 0x040fe20000706670 */
[----:B------:R-:W-:Y:S01]  /*7a30*/  IMAD R3, R14, UR4, RZ ;  /* 0x000000040e037c24 */ /* 0x000fe2000f8e02ff */
[----:B------:R-:W-:-:S03]  /*7a40*/  IADD3 R4, P1, R15, R4, RZ ;  /* 0x000000040f047210 */ /* 0x000fc60007f3e0ff */
[----:B------:R-:W-:-:S05]  /*7a50*/  IMAD R3, R2, UR5, R3 ;  /* 0x0000000502037c24 */ /* 0x000fca000f8e0203 */
[----:B------:R-:W-:-:S03]  /*7a60*/  IADD3.X R5, R11, R5, R3, P1, !PT ;  /* 0x000000050b057210 */ /* 0x000fc60000ffe403 */
[----:B------:R-:W-:Y:S05]  /*7a70*/  @P0 BRA `(.L_x_31) ;  /* 0x0000006400000947 */ /* 0x000fea0003800000 */
[----:B------:R-:W0:Y:S01]  /*7a80*/  LDC.64 R12, c[0x0][0x5c8] ;  /* 0x00017200ff0c7b82 */ /* 0x000e220000000a00 */
[----:B------:R-:W-:Y:S01]  /*7a90*/  IMAD.WIDE R18, R19, 0x40, R144 ;  /* 0x0000004013127825 */ /* 0x000fe200078e0290 */
[----:B------:R-:W-:Y:S01]  /*7aa0*/  ULDC.64 UR4, c[0x0][0x5c0] ;  /* 0x0001700000047ab9 */ /* 0x000fe20000000a00 */
[----:B------:R-:W-:Y:S02]  /*7ab0*/  BSSY B0, `(.L_x_31) ;  /* 0x000063c000007945 */ /* 0x000fe40003800000 */
[----:B------:R-:W-:Y:S02]  /*7ac0*/  IMAD R10, R146, -0x2, R7 ;  /* 0xfffffffe920a7824 */ /* 0x000fe400078e0207 */
[----:B------:R-:W-:Y:S02]  /*7ad0*/  IMAD.IADD R0, R151, 0x1, -R0 ;  /* 0x0000000197007824 */ /* 0x000fe400078e0a00 */
[----:B------:R-:W-:Y:S02]  /*7ae0*/  IMAD.IADD R10, R10, 0x1, -R15 ;  /* 0x000000010a0a7824 */ /* 0x000fe400078e0a0f */
[----:B0-----:R-:W-:-:S02]  /*7af0*/  IMAD R3, R19, R12, RZ ;  /* 0x0000000c13037224 */ /* 0x001fc400078e02ff */
[----:B------:R-:W-:-:S04]  /*7b00*/  IMAD.WIDE.U32 R4, R18, R12, R4 ;  /* 0x0000000c12047225 */ /* 0x000fc800078e0004 */
[----:B------:R-:W-:Y:S01]  /*7b10*/  IMAD R3, R18, R13, R3 ;  /* 0x0000000d12037224 */ /* 0x000fe200078e0203 */
[----:B------:R-:W-:-:S03]  /*7b20*/  IADD3 R4, P0, R4, UR4, RZ ;  /* 0x0000000404047c10 */ /* 0x000fc6000ff1e0ff */
[----:B------:R-:W-:Y:S01]  /*7b30*/  IMAD.IADD R3, R5, 0x1, R3 ;  /* 0x0000000105037824 */ /* 0x000fe200078e0203 */
[----:B------:R-:W-:-:S04]  /*7b40*/  LEA R6, P1, R12, R4, 0x3 ;  /* 0x000000040c067211 */ /* 0x000fc800078218ff */
[----:B------:R-:W-:Y:S02]  /*7b50*/  IADD3.X R5, R3, UR5, RZ, P0, !PT ;  /* 0x0000000503057c10 */ /* 0x000fe400087fe4ff */
[----:B-----5:R-:W-:Y:S02]  /*7b60*/  ISETP.NE.AND P0, PT, R22, RZ, PT ;  /* 0x000000ff1600720c */ /* 0x020fe40003f05270 */
[----:B------:R-:W-:-:S11]  /*7b70*/  LEA.HI.X R7, R12, R5, R13, 0x3, P1 ;  /* 0x000000050c077211 */ /* 0x000fd600008f1c0d */
[----:B------:R-:W-:Y:S05]  /*7b80*/  @!P0 BRA `(.L_x_32) ;  /* 0x0000004800288947 */ /* 0x000fea0003800000 */
[----:B------:R-:W0:Y:S01]  /*7b90*/  LDC.64 R20, c[0x0][0x5b0] ;  /* 0x00016c00ff147b82 */ /* 0x000e220000000a00 */
[----:B------:R-:W-:Y:S01]  /*7ba0*/  ULDC.64 UR4, c[0x0][0x5b8] ;  /* 0x00016e0000047ab9 */ /* 0x000fe20000000a00 */
[----:B------:R-:W-:Y:S01]  /*7bb0*/  BSSY B1, `(.L_x_33) ;  /* 0x0000010000017945 */ /* 0x000fe20003800000 */
[----:B------:R-:W-:-:S04]  /*7bc0*/  IMAD.WIDE.U32 R8, R2, UR4, R8 ;  /* 0x0000000402087c25 */ /* 0x000fc8000f8e0008 */
[----:B------:R-:W-:Y:S01]  /*7bd0*/  IMAD R3, R14, UR4, RZ ;  /* 0x000000040e037c24 */ /* 0x000fe2000f8e02ff */
[----:B------:R-:W1:Y:S01]  /*7be0*/  LDC.64 R154, c[0x0][0x5a8] ;  /* 0x00016a00ff9a7b82 */ /* 0x000e620000000a00 */
[----:B------:R-:W-:Y:S02]  /*7bf0*/  IADD3 R14, P0, R15, R8, RZ ;  /* 0x000000080f0e7210 */ /* 0x000fe40007f1e0ff */
[----:B------:R-:W-:-:S05]  /*7c00*/  IMAD R3, R2, UR5, R3 ;  /* 0x0000000502037c24 */ /* 0x000fca000f8e0203 */
[----:B------:R-:W-:Y:S02]  /*7c10*/  IADD3.X R15, R11, R9, R3, P0, !PT ;  /* 0x000000090b0f7210 */ /* 0x000fe400007fe403 */
[----:B------:R-:W-:-:S04]  /*7c20*/  ISETP.GE.AND P0, PT, R10, 0x1, PT ;  /* 0x000000010a00780c */ /* 0x000fc80003f06270 */
[----:B------:R-:W-:Y:S01]  /*7c30*/  ISETP.LT.OR P3, PT, R0, 0x1, !P0 ;  /* 0x000000010000780c */ /* 0x000fe20004761670 */
[-C--:B0-----:R-:W-:Y:S02]  /*7c40*/  IMAD R8, R19, R20.reuse, RZ ;  /* 0x0000001413087224 */ /* 0x081fe400078e02ff */
[----:B------:R-:W-:-:S04]  /*7c50*/  IMAD.WIDE.U32 R2, R18, R20, R14 ;  /* 0x0000001412027225 */ /* 0x000fc800078e000e */
[----:B------:R-:W-:Y:S01]  /*7c60*/  IMAD R13, R18, R21, R8 ;  /* 0x00000015120d7224 */ /* 0x000fe200078e0208 */
[----:B-1----:R-:W-:-:S04]  /*7c70*/  IADD3 R2, P1, R2, R154, RZ ;  /* 0x0000009a02027210 */ /* 0x002fc80007f3e0ff */
[----:B------:R-:W-:Y:S01]  /*7c80*/  IADD3.X R3, R155, R3, R13, P1, !PT ;  /* 0x000000039b037210 */ /* 0x000fe20000ffe40d */
[----:B------:R-:W-:Y:S08]  /*7c90*/  @P3 BRA `(.L_x_34) ;  /* 0x0000000000043947 */ /* 0x000ff00003800000 */
[----:B------:R0:W5:Y:S02]  /*7ca0*/  LDG.E.U8 R152, desc[UR48][R2.64] ;  /* 0x0000003002987981 */ /* 0x000164000c1e1100 */
.L_x_34:
[----:B------:R-:W-:Y:S05]  /*7cb0*/  BSYNC B1 ;  /* 0x0000000000017941 */ /* 0x000fea0003800000 */
.L_x_33:
[----:B-----5:R-:W-:Y:S01]  /*7cc0*/  LOP3.LUT R8, R152, 0xffff, RZ, 0xc0, !PT ;  /* 0x0000ffff98087812 */ /* 0x020fe200078ec0ff */
[----:B------:R-:W-:Y:S01]  /*7cd0*/  BSSY B1, `(.L_x_35) ;  /* 0x0000014000017945 */ /* 0x000fe20003800000 */
[----:B------:R-:W-:Y:S02]  /*7ce0*/  ISETP.GE.AND P2, PT, R10, 0x2, PT ;  /* 0x000000020a00780c */ /* 0x000fe40003f46270 */
[----:B------:R-:W-:Y:S01]  /*7cf0*/  PRMT R11, R8, 0x8880, RZ ;  /* 0x00008880080b7816 */ /* 0x000fe200000000ff */
[C---:B------:R-:W-:Y:S01]  /*7d00*/  IMAD.SHL.U32 R8, R20.reuse, 0x8, RZ ;  /* 0x0000000814087824 */ /* 0x040fe200078e00ff */
[----:B------:R-:W-:Y:S02]  /*7d10*/  SHF.L.U64.HI R9, R20, 0x3, R21 ;  /* 0x0000000314097819 */ /* 0x000fe40000010215 */
[----:B------:R-:W-:Y:S01]  /*7d20*/  ISETP.GE.AND P1, PT, R10, 0x9, PT ;  /* 0x000000090a00780c */ /* 0x000fe20003f26270 */
[----:B------:R-:W-:Y:S01]  /*7d30*/  IMAD R12, R11, R22, RZ ;  /* 0x000000160b0c7224 */ /* 0x000fe200078e02ff */
[----:B------:R-:W-:Y:S01]  /*7d40*/  ISETP.LT.OR P6, PT, R0, 0x9, !P2 ;  /* 0x000000090000780c */ /* 0x000fe200057c1670 */
[----:B------:R-:W-:Y:S01]  /*7d50*/  IMAD.WIDE.U32 R8, R18, R20, R8 ;  /* 0x0000001412087225 */ /* 0x000fe200078e0008 */
[----:B------:R-:W-:-:S03]  /*7d60*/  ISETP.LT.OR P0, PT, R0, 0x9, !P0 ;  /* 0x000000090000780c */ /* 0x000fc60004701670 */
[----:B------:R-:W-:Y:S01]  /*7d70*/  @!P3 IMAD R11, R136, R23, R12 ;  /* 0x00000017880bb224 */ /* 0x000fe200078e020c */
[----:B------:R-:W-:Y:S01]  /*7d80*/  IADD3 R8, P5, P4, R14, R154, R8 ;  /* 0x0000009a0e087210 */ /* 0x000fe20007cbe008 */
[----:B------:R-:W-:-:S03]  /*7d90*/  IMAD.IADD R13, R13, 0x1, R9 ;  /* 0x000000010d0d7824 */ /* 0x000fc600078e0209 */
[----:B------:R1:W-:Y:S01]  /*7da0*/  @!P3 STG.E.U8 desc[UR48][R4.64], R11 ;  /* 0x0000000b0400b986 */ /* 0x0003e2000c101130 */
[C---:B------:R-:W-:Y:S02]  /*7db0*/  ISETP.LT.OR P3, PT, R0.reuse, 0x1, !P2 ;  /* 0x000000010000780c */ /* 0x040fe40005761670 */
[----:B------:R-:W-:-:S11]  /*7dc0*/  ISETP.LT.OR P2, PT, R0, 0x1, !P1 ;  /* 0x000000010000780c */ /* 0x000fd60004f41670 */
[----:B-1----:R-:W-:Y:S05]  /*7dd0*/  @P3 BRA `(.L_x_36) ;  /* 0x00000000000c3947 */ /* 0x002fea0003800000 */
[----:B------:R-:W2:Y:S02]  /*7de0*/  LDG.E.U8 R152, desc[UR48][R2.64+0x1] ;  /* 0x0000013002987981 */ /* 0x000ea4000c1e1100 */
[----:B--2---:R-:W-:-:S05]  /*7df0*/  PRMT R11, R152, 0x8880, RZ ;  /* 0x00008880980b7816 */ /* 0x004fca00000000ff */
[----:B------:R-:W-:-:S07]  /*7e00*/  IMAD R12, R11, R22, RZ ;  /* 0x000000160b0c7224 */ /* 0x000fce00078e02ff */
.L_x_36:
[----:B------:R-:W-:Y:S05]  /*7e10*/  BSYNC B1 ;  /* 0x0000000000017941 */ /* 0x000fea0003800000 */
.L_x_35:
[----:B------:R-:W-:Y:S01]  /*7e20*/  @!P3 IMAD R137, R137, R23, R12 ;  /* 0x000000178989b224 */ /* 0x000fe200078e020c */
[----:B------:R-:W-:Y:S01]  /*7e30*/  BSSY B1, `(.L_x_37) ;  /* 0x0000007000017945 */ /* 0x000fe20003800000 */
[----:B------:R-:W-:-:S03]  /*7e40*/  IADD3.X R9, R15, R155, R13, P5, P4 ;  /* 0x0000009b0f097210 */ /* 0x000fc60002fe840d */
[----:B------:R1:W-:Y:S01]  /*7e50*/  @!P3 STG.E.U8 desc[UR48][R4.64+0x1], R137 ;  /* 0x000001890400b986 */ /* 0x0003e2000c101130 */
[----:B------:R-:W-:Y:S05]  /*7e60*/  @P0 BRA `(.L_x_38) ;  /* 0x00000000000c0947 */ /* 0x000fea0003800000 */
[----:B------:R-:W2:Y:S02]  /*7e70*/  LDG.E.U8 R152, desc[UR48][R8.64] ;  /* 0x0000003008987981 */ /* 0x000ea4000c1e1100 */
[----:B--2---:R-:W-:-:S05]  /*7e80*/  PRMT R11, R152, 0x8880, RZ ;  /* 0x00008880980b7816 */ /* 0x004fca00000000ff */
[----:B------:R-:W-:-:S07]  /*7e90*/  IMAD R12, R11, R22, RZ ;  /* 0x000000160b0c7224 */ /* 0x000fce00078e02ff */
.L_x_38:
[----:B------:R-:W-:Y:S05]  /*7ea0*/  BSYNC B1 ;  /* 0x0000000000017941 */ /* 0x000fea0003800000 */
.L_x_37:
[----:B------:R-:W-:Y:S01]  /*7eb0*/  @!P0 IMAD R11, R138, R23, R12 ;  /* 0x000000178a0b8224 */ /* 0x000fe200078e020c */
[----:B------:R-:W-:Y:S04]  /*7ec0*/  BSSY B1, `(.L_x_39) ;  /* 0x0000006000017945 */ /* 0x000fe80003800000 */
[----:B------:R2:W-:Y:S01]  /*7ed0*/  @!P0 STG.E.U8 desc[UR48][R6.64], R11 ;  /* 0x0000000b06008986 */ /* 0x0005e2000c101130 */
[----:B------:R-:W-:Y:S05]  /*7ee0*/  @P6 BRA `(.L_x_40) ;  /* 0x00000000000c6947 */ /* 0x000fea0003800000 */
[----:B------:R-:W2:Y:S02]  /*7ef0*/  LDG.E.U8 R152, desc[UR48][R8.64+0x1] ;  /* 0x0000013008987981 */ /* 0x000ea4000c1e1100 */
[----:B--2---:R-:W-:-:S05]  /*7f00*/  PRMT R11, R152, 0x8880, RZ ;  /* 0x00008880980b7816 */ /* 0x004fca00000000ff */
[----:B------:R-:W-:-:S07]  /*7f10*/  IMAD R12, R11, R22, RZ ;  /* 0x000000160b0c7224 */ /* 0x000fce00078e02ff */
.L_x_40:
[----:B------:R-:W-:Y:S05]  /*7f20*/  BSYNC B1 ;  /* 0x0000000000017941 */ /* 0x000fea0003800000 */
.L_x_39:
[----:B------:R-:W-:Y:S01]  /*7f30*/  @!P6 IMAD R139, R139, R23, R12 ;  /* 0x000000178b8be224 */ /* 0x000fe200078e020c */
[----:B------:R-:W-:Y:S04]  /*7f40*/  BSSY B1, `(.L_x_41) ;  /* 0x0000006000017945 */ /* 0x000fe80003800000 */
[----:B------:R3:W-:Y:S01]  /*7f50*/  @!P6 STG.E.U8 desc[UR48][R6.64+0x1], R139 ;  /* 0x0000018b0600e986 */ /* 0x0007e2000c101130 */
[----:B------:R-:W-:Y:S05]  /*7f60*/  @P2 BRA `(.L_x_42) ;  /* 0x00000000000c2947 */ /* 0x000fea0003800000 */
[----:B------:R-:W2:Y:S02]  /*7f70*/  LDG.E.U8 R152, desc[UR48][R2.64+0x8] ;  /* 0x0000083002987981 */ /* 0x000ea4000c1e1100 */
[----:B--2---:R-:W-:-:S05]  /*7f80*/  PRMT R11, R152, 0x8880, RZ ;  /* 0x00008880980b7816 */ /* 0x004fca00000000ff */
[----:B------:R-:W-:-:S07]  /*7f90*/  IMAD R12, R11, R22, RZ ;  /* 0x000000160b0c7224 */ /* 0x000fce00078e02ff */
.L_x_42:
[----:B------:R-:W-:Y:S05]  /*7fa0*/  BSYNC B1 ;  /* 0x0000000000017941 */ /* 0x000fea0003800000 */
.L_x_41:
[----:B------:R-:W-:Y:S01]  /*7fb0*/  ISETP.GE.AND P0, PT, R10, 0xa, PT ;  /* 0x0000000a0a00780c */ /* 0x000fe20003f06270 */
[----:B--2---:R-:W-:Y:S01]  /*7fc0*/  @!P2 IMAD R11, R140, R23, R12 ;  /* 0x000000178c0ba224 */ /* 0x004fe200078e020c */
[----:B------:R-:W-:Y:S01]  /*7fd0*/  ISETP.GE.AND P3, PT, R10, 0x11, PT ;  /* 0x000000110a00780c */ /* 0x000fe20003f66270 */
[----:B------:R-:W-:Y:S01]  /*7fe0*/  BSSY B1, `(.L_x_43) ;  /* 0x000000d000017945 */ /* 0x000fe20003800000 */
[----:B------:R-:W-:Y:S02]  /*7ff0*/  ISETP.LT.OR P6, PT, R0, 0x1, !P0 ;  /* 0x000000010000780c */ /* 0x000fe400047c1670 */
[----:B------:R2:W-:Y:S01]  /*8000*/  @!P2 STG.E.U8 desc[UR48][R4.64+0x8], R11 ;  /* 0x0000080b0400a986 */ /* 0x0005e2000c101130 */
[----:B------:R-:W-:Y:S02]  /*8010*/  ISETP.GE.AND P2, PT, R10, 0x12, PT ;  /* 0x000000120a00780c */ /* 0x000fe40003f46270 */
[C---:B------:R-:W-:Y:S02]  /*8020*/  ISETP.LT.OR P5, PT, R0.reuse, 0x1, !P3 ;  /* 0x000000010000780c */ /* 0x040fe40005fa1670 */
[----:B------:R-:W-:-:S02]  /*8030*/  ISETP.LT.OR P1, PT, R0, 0x9, !P1 ;  /* 0x000000090000780c */ /* 0x000fc40004f21670 */
[C---:B------:R-:W-:Y:S02]  /*8040*/  ISETP.LT.OR P0, PT, R0.reuse, 0x9, !P0 ;  /* 0x000000090000780c */ /* 0x040fe40004701670 */
[C---:B------:R-:W-:Y:S02]  /*8050*/  ISETP.LT.OR P4, PT, R0.reuse, 0x1, !P2 ;  /* 0x000000010000780c */ /* 0x040fe40005781670 */
[----:B------:R-:W-:Y:S01]  /*8060*/  ISETP.LT.OR P3, PT, R0, 0x9, !P3 ;  /* 0x000000090000780c */ /* 0x000fe20005f61670 */
[----:B--2---:R-:W-:-:S12]  /*8070*/  @P6 BRA `(.L_x_44) ;  /* 0x00000000000c6947 */ /* 0x004fd80003800000 */
[----:B------:R-:W2:Y:S02]  /*8080*/  LDG.E.U8 R152, desc[UR48][R2.64+0x9] ;  /* 0x0000093002987981 */ /* 0x000ea4000c1e1100 */
[----:B--2---:R-:W-:-:S05]  /*8090*/  PRMT R11, R152, 0x8880, RZ ;  /* 0x00008880980b7816 */ /* 0x004fca00000000ff */
[----:B------:R-:W-:-:S07]  /*80a0*/  IMAD R12, R11, R22, RZ ;  /* 0x000000160b0c7224 */ /* 0x000fce00078e02ff */
.L_x_44:
[----:B------:R-:W-:Y:S05]  /*80b0*/  BSYNC B1 ;  /* 0x0000000000017941 */ /* 0x000fea0003800000 */
.L_x_43:
[----:B------:R-:W-:Y:S01]  /*80c0*/  @!P6 IMAD R141, R141, R23, R12 ;  /* 0x000000178d8de224 */ /* 0x000fe200078e020c */
[----:B------:R-:W-:Y:S04]  /*80d0*/  BSSY B1, `(.L_x_45) ;  /* 0x0000006000017945 */ /* 0x000fe80003800000 */
[----:B------:R2:W-:Y:S01]  /*80e0*/  @!P6 STG.E.U8 desc[UR48][R4.64+0x9], R141 ;  /* 0x0000098d0400e986 */ /* 0x0005e2000c101130 */
[----:B------:R-:W-:Y:S05]  /*80f0*/  @P1 BRA `(.L_x_46) ;  /* 0x00000000000c1947 */ /* 0x000fea0003800000 */
[----:B------:R-:W4:Y:S02]  /*8100*/  LDG.E.U8 R152, desc[UR48][R8.64+0x8] ;  /* 0x0000083008987981 */ /* 0x000f24000c1e1100 */
[----:B----4-:R-:W-:-:S05]  /*8110*/  PRMT R11, R152, 0x8880, RZ ;  /* 0x00008880980b7816 */ /* 0x010fca00000000ff */
[----:B------:R-:W-:-:S07]  /*8120*/  IMAD R12, R11, R22, RZ ;  /* 0x000000160b0c7224 */ /* 0x000fce00078e02ff */
.L_x_46:
[----:B------:R-:W-:Y:S05]  /*8130*/  BSYNC B1 ;  /* 0x0000000000017941 */ /* 0x000fea0003800000 */
.L_x_45:
[----:B------:R-:W-:Y:S01]  /*8140*/  @!P1 IMAD R11, R142, R23, R12 ;  /* 0x000000178e0b9224 */ /* 0x000fe200078e020c */
[----:B------:R-:W-:Y:S04]  /*8150*/  BSSY B1, `(.L_x_47) ;  /* 0x0000006000017945 */ /* 0x000fe80003800000 */
[----:B------:R4:W-:Y:S01]  /*8160*/  @!P1 STG.E.U8 desc[UR48][R6.64+0x8], R11 ;  /* 0x0000080b06009986 */ /* 0x0009e2000c101130 */
[----:B------:R-:W-:Y:S05]  /*8170*/  @P0 BRA `(.L_x_48) ;  /* 0x00000000000c0947 */ /* 0x000fea0003800000 */
[----:B------:R-:W4:Y:S02]  /*8180*/  LDG.E.U8 R152, desc[UR48][R8.64+0x9] ;  /* 0x0000093008987981 */ /* 0x000f24000c1e1100 */
[----:B----4-:R-:W-:-:S05]  /*8190*/  PRMT R11, R152, 0x8880, RZ ;  /* 0x00008880980b7816 */ /* 0x010fca00000000ff */
[----:B------:R-:W-:-:S07]  /*81a0*/  IMAD R12, R11, R22, RZ ;  /* 0x000000160b0c7224 */ /* 0x000fce00078e02ff */
.L_x_48:
[----:B------:R-:W-:Y:S05]  /*81b0*/  BSYNC B1 ;  /* 0x0000000000017941 */ /* 0x000fea0003800000 */
.L_x_47:
[----:B------:R-:W-:Y:S01]  /*81c0*/  @!P0 IMAD R143, R143, R23, R12 ;  /* 0x000000178f8f8224 */ /* 0x000fe200078e020c */
[----:B------:R-:W-:Y:S04]  /*81d0*/  BSSY B1, `(.L_x_49) ;  /* 0x0000006000017945 */ /* 0x000fe80003800000 */
[----:B------:R0:W-:Y:S01]  /*81e0*/  @!P0 STG.E.U8 desc[UR48][R6.64+0x9], R143 ;  /* 0x0000098f06008986 */ /* 0x0001e2000c101130 */
[----:B------:R-:W-:Y:S05]  /*81f0*/  @P5 BRA `(.L_x_50) ;  /* 0x00000000000c5947 */ /* 0x000fea0003800000 */
[----:B------:R-:W4:Y:S02]  /*8200*/  LDG.E.U8 R152, desc[UR48][R2.64+0x10] ;  /* 0x0000103002987981 */ /* 0x000f24000c1e1100 */
[----:B----4-:R-:W-:-:S05]  /*8210*/  PRMT R11, R152, 0x8880, RZ ;  /* 0x00008880980b7816 */ /* 0x010fca00000000ff */
[----:B------:R-:W-:-:S07]  /*8220*/  IMAD R12, R11, R22, RZ ;  /* 0x000000160b0c7224 */ /* 0x000fce00078e02ff */
.L_x_50:
[----:B------:R-:W-:Y:S05]  /*8230*/  BSYNC B1 ;  /* 0x0000000000017941 */ /* 0x000fea0003800000 */
.L_x_49:
[----:B----4-:R-:W-:Y:S01]  /*8240*/  @!P5 IMAD R11, R128, R23, R12 ;  /* 0x00000017800bd224 */ /* 0x010fe200078e020c */
[----:B------:R-:W-:Y:S04]  /*8250*/  BSSY B1, `(.L_x_51) ;  /* 0x0000006000017945 */ /* 0x000fe80003800000 */
[----:B------:R4:W-:Y:S01]  /*8260*/  @!P5 STG.E.U8 desc[UR48][R4.64+0x10], R11 ;  /* 0x0000100b0400d986 */ /* 0x0009e2000c101130 */
[----:B------:R-:W-:Y:S05]  /*8270*/  @P4 BRA `(.L_x_52) ;  /* 0x00000000000c4947 */ /* 0x000fea0003800000 */
[----:B------:R-:W4:Y:S02]  /*8280*/  LDG.E.U8 R152, desc[UR48][R2.64+0x11] ;  /* 0x0000113002987981 */ /* 0x000f24000c1e1100 */
[----:B----4-:R-:W-:-:S05]  /*8290*/  PRMT R11, R152, 0x8880, RZ ;  /* 0x00008880980b7816 */ /* 0x010fca00000000ff */
[----:B------:R-:W-:-:S07]  /*82a0*/  IMAD R12, R11, R22, RZ ;  /* 0x000000160b0c7224 */ /* 0x000fce00078e02ff */
.L_x_52:
[----:B------:R-:W-:Y:S05]  /*82b0*/  BSYNC B1 ;  /* 0x0000000000017941 */ /* 0x000fea0003800000 */
.L_x_51:
[----:B------:R-:W-:Y:S01]  /*82c0*/  @!P4 IMAD R129, R129, R23, R12 ;  /* 0x000000178181c224 */ /* 0x000fe200078e020c */
[----:B------:R-:W-:Y:S04]  /*82d0*/  BSSY B1, `(.L_x_53) ;  /* 0x0000006000017945 */ /* 0x000fe80003800000 */
[----:B------:R0:W-:Y:S01]  /*82e0*/  @!P4 STG.E.U8 desc[UR48][R4.64+0x11], R129 ;  /* 0x000011810400c986 */ /* 0x0001e2000c101130 */
[----:B------:R-:W-:Y:S05]  /*82f0*/  @P3 BRA `(.L_x_54) ;  /* 0x00000000000c3947 */ /* 0x000fea0003800000 */
[----:B------:R-:W4:Y:S02]  /*8300*/  LDG.E.U8 R152, desc[UR48][R8.64+0x10] ;  /* 0x0000103008987981 */ /* 0x000f24000c1e1100 */
[----:B----4-:R-:W-:-:S05]  /*8310*/  PRMT R11, R152, 0x8880, RZ ;  /* 0x00008880980b7816 */ /* 0x010fca00000000ff */
[----:B------:R-:W-:-:S07]  /*8320*/  IMAD R12, R11, R22, RZ ;  /* 0x000000160b0c7224 */ /* 0x000fce00078e02ff */
.L_x_54:
[----:B------:R-:W-:Y:S05]  /*8330*/  BSYNC B1 ;  /* 0x0000000000017941 */ /* 0x000fea0003800000 */
.L_x_53:
[----:B------:R-:W-:Y:S01]  /*8340*/  ISETP.LT.OR P2, PT, R0, 0x9, !P2 ;  /* 0x000000090000780c */ /* 0x000fe20005741670 */
[----:B----4-:R-:W-:Y:S01]  /*8350*/  @!P3 IMAD R11, R130, R23, R12 ;  /* 0x00000017820bb224 */ /* 0x010fe200078e020c */
[C---:B------:R-:W-:Y:S01]  /*8360*/  ISETP.GE.AND P1, PT, R10.reuse, 0x19, PT ;  /* 0x000000190a00780c */ /* 0x040fe20003f26270 */
[----:B------:R-:W-:Y:S01]  /*8370*/  BSSY B1, `(.L_x_55) ;  /* 0x000000d000017945 */ /* 0x000fe20003800000 */
[C---:B------:R-:W-:Y:S02]  /*8380*/  ISETP.GE.AND P0, PT, R10.reuse, 0x1a, PT ;  /* 0x0000001a0a00780c */ /* 0x040fe40003f06270 */
[----:B------:R4:W-:Y:S01]  /*8390*/  @!P3 STG.E.U8 desc[UR48][R6.64+0x10], R11 ;  /* 0x0000100b0600b986 */ /* 0x0009e2000c101130 */
[----:B------:R-:W-:Y:S02]  /*83a0*/  ISETP.GE.AND P3, PT, R10, 0x21, PT ;  /* 0x000000210a00780c */ /* 0x000fe40003f66270 */
[C---:B------:R-:W-:Y:S02]  /*83b0*/  ISETP.LT.OR P5, PT, R0.reuse, 0x1, !P1 ;  /* 0x000000010000780c */ /* 0x040fe40004fa1670 */
[----:B------:R-:W-:-:S02]  /*83c0*/  ISETP.LT.OR P4, PT, R0, 0x1, !P0 ;  /* 0x000000010000780c */ /* 0x000fc40004781670 */
[C---:B------:R-:W-:Y:S02]  /*83d0*/  ISETP.LT.OR P6, PT, R0.reuse, 0x9, !P0 ;  /* 0x000000090000780c */ /* 0x040fe400047c1670 */
[C---:B------:R-:W-:Y:S02]  /*83e0*/  ISETP.LT.OR P1, PT, R0.reuse, 0x9, !P1 ;  /* 0x000000090000780c */ /* 0x040fe40004f21670 */
[----:B------:R-:W-:Y:S01]  /*83f0*/  ISETP.LT.OR P0, PT, R0, 0x1, !P3 ;  /* 0x000000010000780c */ /* 0x000fe20005f01670 */
[----:B----4-:R-:W-:-:S12]  /*8400*/  @P2 BRA `(.L_x_56) ;  /* 0x00000000000c2947 */ /* 0x010fd80003800000 */
[----:B------:R-:W4:Y:S02]  /*8410*/  LDG.E.U8 R152, desc[UR48][R8.64+0x11] ;  /* 0x0000113008987981 */ /* 0x000f24000c1e1100 */
[----:B----4-:R-:W-:-:S05]  /*8420*/  PRMT R11, R152, 0x8880, RZ ;  /* 0x00008880980b7816 */ /* 0x010fca00000000ff */
[----:B------:R-:W-:-:S07]  /*8430*/  IMAD R12, R11, R22, RZ ;  /* 0x000000160b0c7224 */ /* 0x000fce00078e02ff */
.L_x_56:
[----:B------:R-:W-:Y:S05]  /*8440*/  BSYNC B1 ;  /* 0x0000000000017941 */ /* 0x000fea0003800000 */
.L_x_55:
[----:B------:R-:W-:Y:S01]  /*8450*/  @!P2 IMAD R131, R131, R23, R12 ;  /* 0x000000178383a224 */ /* 0x000fe200078e020c */
[----:B------:R-:W-:Y:S04]  /*8460*/  BSSY B1, `(.L_x_57) ;  /* 0x0000006000017945 */ /* 0x000fe80003800000 */
[----:B------:R4:W-:Y:S01]  /*8470*/  @!P2 STG.E.U8 desc[UR48][R6.64+0x11], R131 ;  /* 0x000011830600a986 */ /* 0x0009e2000c101130 */
[----:B------:R-:W-:Y:S05]  /*8480*/  @P5 BRA `(.L_x_58) ;  /* 0x00000000000c5947 */ /* 0x000fea0003800000 */
[----:B------:R-:W5:Y:S02]  /*8490*/  LDG.E.U8 R152, desc[UR48][R2.64+0x18] ;  /* 0x0000183002987981 */ /* 0x000f64000c1e1100 */
[----:B-----5:R-:W-:-:S05]  /*84a0*/  PRMT R11, R152, 0x8880, RZ ;  /* 0x00008880980b7816 */ /* 0x020fca00000000ff */
[----:B------:R-:W-:-:S07]  /*84b0*/  IMAD R12, R11, R22, RZ ;  /* 0x000000160b0c7224 */ /* 0x000fce00078e02ff */
.L_x_58:
[----:B------:R-:W-:Y:S05]  /*84c0*/  BSYNC B1 ;  /* 0x0000000000017941 */ /* 0x000fea0003800000 */
.L_x_57:
[----:B------:R-:W-:Y:S01]  /*84d0*/  @!P5 IMAD R11, R132, R23, R12 ;  /* 0x00000017840bd224 */ /* 0x000fe200078e020c */
[----:B------:R-:W-:Y:S04]  /*84e0*/  BSSY B1, `(.L_x_59) ;  /* 0x0000006000017945 */ /* 0x000fe80003800000 */
[----:B------:R0:W-:Y:S01]  /*84f0*/  @!P5 STG.E.U8 desc[UR48][R4.64+0x18], R11 ;  /* 0x0000180b0400d986 */ /* 0x0001e2000c101130 */
[----:B------:R-:W-:Y:S05]  /*8500*/  @P4 BRA `(.L_x_60) ;  /* 0x00000000000c4947 */ /* 0x000fea0003800000 */
[----:B------:R-:W0:Y:S02]  /*8510*/  LDG.E.U8 R152, desc[UR48][R2.64+0x19] ;  /* 0x0000193002987981 */ /* 0x000e24000c1e1100 */
[----:B0-----:R-:W-:-:S05]  /*8520*/  PRMT R11, R152, 0x8880, RZ ;  /* 0x00008880980b7816 */ /* 0x001fca00000000ff */
[----:B------:R-:W-:-:S07]  /*8530*/  IMAD R12, R11, R22, RZ ;  /* 0x000000160b0c7224 */ /* 0x000fce00078e02ff */
.L_x_60:
[----:B------:R-:W-:Y:S05]  /*8540*/  BSYNC B1 ;  /* 0x0000000000017941 */ /* 0x000fea0003800000 */
.L_x_59:
[----:B------:R-:W-:Y:S01]  /*8550*/  @!P4 IMAD R133, R133, R23, R12 ;  /* 0x000000178585c224 */ /* 0x000fe200078e020c */
[----:B------:R-:W-:Y:S04]  /*8560*/  BSSY B1, `(.L_x_61) ;  /* 0x0000006000017945 */ /* 0x000fe80003800000 */
[----:B------:R0:W-:Y:S01]  /*8570*/  @!P4 STG.E.U8 desc[UR48][R4.64+0x19], R133 ;  /* 0x000019850400c986 */ /* 0x0001e2000c101130 */
[----:B------:R-:W-:Y:S05]  /*8580*/  @P1 BRA `(.L_x_62) ;  /* 0x00000000000c1947 */ /* 0x000fea0003800000 */
[----:B------:R-:W0:Y:S02]  /*8590*/  LDG.E.U8 R152, desc[UR48][R8.64+0x18] ;  /* 0x0000183008987981 */ /* 0x000e24000c1e1100 */
[----:B0-----:R-:W-:-:S05]  /*85a0*/  PRMT R11, R152, 0x8880, RZ ;  /* 0x00008880980b7816 */ /* 0x001fca00000000ff */
[----:B------:R-:W-:-:S07]  /*85b0*/  IMAD R12, R11, R22, RZ ;  /* 0x000000160b0c7224 */ /* 0x000fce00078e02ff */
.L_x_62:
[----:B------:R-:W-:Y:S05]  /*85c0*/  BSYNC B1 ;  /* 0x0000000000017941 */ /* 0x000fea0003800000 */
.L_x_61:
[----:B0-----:R-:W-:Y:S01]  /*85d0*/  @!P1 IMAD R11, R134, R23, R12 ;  /* 0x00000017860b9224 */ /* 0x001fe200078e020c */
[----:B------:R-:W-:Y:S04]  /*85e0*/  BSSY B1, `(.L_x_63) ;  /* 0x0000006000017945 */ /* 0x000fe80003800000 */
[----:B------:R0:W-:Y:S01]  /*85f0*/  @!P1 STG.E.U8 desc[UR48][R6.64+0x18], R11 ;  /* 0x0000180b06009986 */ /* 0x0001e2000c101130 */
[----:B------:R-:W-:Y:S05]  /*8600*/  @P6 BRA `(.L_x_64) ;  /* 0x00000000000c6947 */ /* 0x000fea0003800000 */
[----:B------:R-:W0:Y:S02]  /*8610*/  LDG.E.U8 R152, desc[UR48][R8.64+0x19] ;  /* 0x0000193008987981 */ /* 0x000e24000c1e1100 */
[----:B0-----:R-:W-:-:S05]  /*8620*/  PRMT R11, R152, 0x8880, RZ ;  /* 0x00008880980b7816 */ /* 0x001fca00000000ff */
[----:B------:R-:W-:-:S07]  /*8630*/  IMAD R12, R11, R22, RZ ;  /* 0x000000160b0c7224 */ /* 0x000fce00078e02ff */
.L_x_64:
[----:B------:R-:W-:Y:S05]  /*8640*/  BSYNC B1 ;  /* 0x0000000000017941 */ /* 0x000fea0003800000 */
.L_x_63:
[----:B------:R-:W-:Y:S01]  /*8650*/  @!P6 IMAD R135, R135, R23, R12 ;  /* 0x000000178787e224 */ /* 0x000fe200078e020c */
[----:B------:R-:W-:Y:S04]  /*8660*/  BSSY B1, `(.L_x_65) ;  /* 0x0000006000017945 */ /* 0x000fe80003800000 */
[----:B------:R0:W-:Y:S01]  /*8670*/  @!P6 STG.E.U8 desc[UR48][R6.64+0x19], R135 ;  /* 0x000019870600e986 */ /* 0x0001e2000c101130 */
[----:B------:R-:W-:Y:S05]  /*8680*/  @P0 BRA `(.L_x_66) ;  /* 0x00000000000c0947 */ /* 0x000fea0003800000 */
[----:B------:R-:W0:Y:S02]  /*8690*/  LDG.E.U8 R152, desc[UR48][R2.64+0x20] ;  /* 0x0000203002987981 */ /* 0x000e24000c1e1100 */
[----:B0-----:R-:W-:-:S05]  /*86a0*/  PRMT R11, R152, 0x8880, RZ ;  /* 0x00008880980b7816 */ /* 0x001fca00000000ff */
[----:B------:R-:W-:-:S07]  /*86b0*/  IMAD R12, R11, R22, RZ ;  /* 0x000000160b0c7224 */ /* 0x000fce00078e02ff */
.L_x_66:
[----:B------:R-:W-:Y:S05]  /*86c0*/  BSYNC B1 ;  /* 0x0000000000017941 */ /* 0x000fea0003800000 */
.L_x_65:
[----:B------:R-:W-:Y:S01]  /*86d0*/  ISETP.GE.AND P2, PT, R10, 0x22, PT ;  /* 0x000000220a00780c */ /* 0x000fe20003f46270 */
[----:B0-----:R-:W-:Y:S01]  /*86e0*/  @!P0 IMAD R11, R120, R23, R12 ;  /* 0x00000017780b8224 */ /* 0x001fe200078e020c */
        /* <DEDUP_REMOVED lines=10> */
[----:B0-----:R-:W-:-:S12]  /*8790*/  @P4 BRA `(.L_x_68) ;  /* 0x00000000000c4947 */ /* 0x001fd80003800000 */
[----:B------:R-:W5:Y:S02]  /*87a0*/  LDG.E.U8 R152, desc[UR48][R2.64+0x21] ;  /* 0x0000213002987981 */ /* 0x000f64000c1e1100 */
[----:B-----5:R-:W-:-:S05]  /*87b0*/  PRMT R11, R152, 0x8880, RZ ;  /* 0x00008880980b7816 */ /* 0x020fca00000000ff */
[----:B------:R-:W-:-:S07]  /*87c0*/  IMAD R12, R11, R22, RZ ;  /* 0x000000160b0c7224 */ /* 0x000fce00078e02ff */
.L_x_68:
[----:B------:R-:W-:Y:S05]  /*87d0*/  BSYNC B1 ;  /* 0x0000000000017941 */ /* 0x000fea0003800000 */
.L_x_67:
[----:B------:R-:W-:Y:S01]  /*87e0*/  @!P4 IMAD R121, R121, R23, R12 ;  /* 0x000000177979c224 */ /* 0x000fe200078e020c */
[----:B------:R-:W-:Y:S04]  /*87f0*/  BSSY B1, `(.L_x_69) ;  /* 0x0000006000017945 */ /* 0x000fe80003800000 */
[----:B------:R0:W-:Y:S01]  /*8800*/  @!P4 STG.E.U8 desc[UR48][R4.64+0x21], R121 ;  /* 0x000021790400c986 */ /* 0x0001e2000c101130 */
[----:B------:R-:W-:Y:S05]  /*8810*/  @P3 BRA `(.L_x_70) ;  /* 0x00000000000c3947 */ /* 0x000fea0003800000 */
[----:B------:R-:W5:Y:S02]  /*8820*/  LDG.E.U8 R152, desc[UR48][R8.64+0x20] ;  /* 0x0000203008987981 */ /* 0x000f64000c1e1100 */
[----:B-----5:R-:W-:-:S05]  /*8830*/  PRMT R11, R152, 0x8880, RZ ;  /* 0x00008880980b7816 */ /* 0x020fca00000000ff */
[----:B------:R-:W-:-:S07]  /*8840*/  IMAD R12, R11, R22, RZ ;  /* 0x000000160b0c7224 */ /* 0x000fce00078e02ff */
.L_x_70:
[----:B------:R-:W-:Y:S05]  /*8850*/  BSYNC B1 ;  /* 0x0000000000017941 */ /* 0x000fea0003800000 */
.L_x_69:
[----:B------:R-:W-:Y:S01]  /*8860*/  @!P3 IMAD R11, R122, R23, R12 ;  /* 0x000000177a0bb224 */ /* 0x000fe200078e020c */
[----:B------:R-:W-:Y:S04]  /*8870*/  BSSY B1, `(.L_x_71) ;  /* 0x0000006000017945 */ /* 0x000fe80003800000 */
[----:B------:R0:W-:Y:S01]  /*8880*/  @!P3 STG.E.U8 desc[UR48][R6.64+0x20], R11 ;  /* 0x0000200b0600b986 */ /* 0x0001e2000c101130 */
[----:B------:R-:W-:Y:S05]  /*8890*/  @P2 BRA `(.L_x_72) ;  /* 0x00000000000c2947 */ /* 0x000fea0003800000 */
[----:B------:R-:W0:Y:S02]  /*88a0*/  LDG.E.U8 R152, desc[UR48][R8.64+0x21] ;  /* 0x0000213008987981 */ /* 0x000e24000c1e1100 */
[----:B0-----:R-:W-:-:S05]  /*88b0*/  PRMT R11, R152, 0x8880, RZ ;  /* 0x00008880980b7816 */ /* 0x001fca00000000ff */
[----:B------:R-:W-:-:S07]  /*88c0*/  IMAD R12, R11, R22, RZ ;  /* 0x000000160b0c7224 */ /* 0x000fce00078e02ff */
.L_x_72:
[----:B------:R-:W-:Y:S05]  /*88d0*/  BSYNC B1 ;  /* 0x0000000000017941 */ /* 0x000fea0003800000 */
.L_x_71:
[----:B------:R-:W-:Y:S01]  /*88e0*/  @!P2 IMAD R123, R123, R23, R12 ;  /* 0x000000177b7ba224 */ /* 0x000fe200078e020c */
[----:B------:R-:W-:Y:S04]  /*88f0*/  BSSY B1, `(.L_x_73) ;  /* 0x0000006000017945 */ /* 0x000fe80003800000 */
[----:B------:R0:W-:Y:S01]  /*8900*/  @!P2 STG.E.U8 desc[UR48][R6.64+0x21], R123 ;  /* 0x0000217b0600a986 */ /* 0x0001e2000c101130 */
[----:B------:R-:W-:Y:S05]  /*8910*/  @P6 BRA `(.L_x_74) ;  /* 0x00000000000c6947 */ /* 0x000fea0003800000 */
[----:B------:R-:W0:Y:S02]  /*8920*/  LDG.E.U8 R152, desc[UR48][R2.64+0x28] ;  /* 0x0000283002987981 */ /* 0x000e24000c1e1100 */
[----:B0-----:R-:W-:-:S05]  /*8930*/  PRMT R11, R152, 0x8880, RZ ;  /* 0x00008880980b7816 */ /* 0x001fca00000000ff */
[----:B------:R-:W-:-:S07]  /*8940*/  IMAD R12, R11, R22, RZ ;  /* 0x000000160b0c7224 */ /* 0x000fce00078e02ff */
.L_x_74:
[----:B------:R-:W-:Y:S05]  /*8950*/  BSYNC B1 ;  /* 0x0000000000017941 */ /* 0x000fea0003800000 */
.L_x_73:
[----:B0-----:R-:W-:Y:S01]  /*8960*/  @!P6 IMAD R11, R124, R23, R12 ;  /* 0x000000177c0be224 */ /* 0x001fe200078e020c */
[----:B------:R-:W-:Y:S04]  /*8970*/  BSSY B1, `(.L_x_75) ;  /* 0x0000006000017945 */ /* 0x000fe80003800000 */
[----:B------:R0:W-:Y:S01]  /*8980*/  @!P6 STG.E.U8 desc[UR48][R4.64+0x28], R11 ;  /* 0x0000280b0400e986 */ /* 0x0001e2000c101130 */
[----:B------:R-:W-:Y:S05]  /*8990*/  @P5 BRA `(.L_x_76) ;  /* 0x00000000000c5947 */ /* 0x000fea0003800000 */
[----:B------:R-:W0:Y:S02]  /*89a0*/  LDG.E.U8 R152, desc[UR48][R2.64+0x29] ;  /* 0x0000293002987981 */ /* 0x000e24000c1e1100 */
[----:B0-----:R-:W-:-:S05]  /*89b0*/  PRMT R11, R152, 0x8880, RZ ;  /* 0x00008880980b7816 */ /* 0x001fca00000000ff */
[----:B------:R-:W-:-:S07]  /*89c0*/  IMAD R12, R11, R22, RZ ;  /* 0x000000160b0c7224 */ /* 0x000fce00078e02ff */
.L_x_76:
[----:B------:R-:W-:Y:S05]  /*89d0*/  BSYNC B1 ;  /* 0x0000000000017941 */ /* 0x000fea0003800000 */
.L_x_75:
[----:B------:R-:W-:Y:S01]  /*89e0*/  @!P5 IMAD R125, R125, R23, R12 ;  /* 0x000000177d7dd224 */ /* 0x000fe200078e020c */
[----:B------:R-:W-:Y:S04]  /*89f0*/  BSSY B1, `(.L_x_77) ;  /* 0x0000006000017945 */ /* 0x000fe80003800000 */
[----:B------:R0:W-:Y:S01]  /*8a00*/  @!P5 STG.E.U8 desc[UR48][R4.64+0x29], R125 ;  /* 0x0000297d0400d986 */ /* 0x0001e2000c101130 */
[----:B------:R-:W-:Y:S05]  /*8a10*/  @P1 BRA `(.L_x_78) ;  /* 0x00000000000c1947 */ /* 0x000fea0003800000 */
[----:B------:R-:W0:Y:S02]  /*8a20*/  LDG.E.U8 R152, desc[UR48][R8.64+0x28] ;  /* 0x0000283008987981 */ /* 0x000e24000c1e1100 */
[----:B0-----:R-:W-:-:S05]  /*8a30*/  PRMT R11, R152, 0x8880, RZ ;  /* 0x00008880980b7816 */ /* 0x001fca00000000ff */
[----:B------:R-:W-:-:S07]  /*8a40*/  IMAD R12, R11, R22, RZ ;  /* 0x000000160b0c7224 */ /* 0x000fce00078e02ff */
.L_x_78:
[----:B------:R-:W-:Y:S05]  /*8a50*/  BSYNC B1 ;  /* 0x0000000000017941 */ /* 0x000fea0003800000 */
.L_x_77:
[----:B------:R-:W-:Y:S01]  /*8a60*/  ISETP.LT.OR P0, PT, R0, 0x9, !P0 ;  /* 0x000000090000780c */ /* 0x000fe20004701670 */
[----:B0-----:R-:W-:Y:S01]  /*8a70*/  @!P1 IMAD R11, R126, R23, R12 ;  /* 0x000000177e0b9224 */ /* 0x001fe200078e020c */
[C---:B------:R-:W-:Y:S01]  /*8a80*/  ISETP.GE.AND P4, PT, R10.reuse, 0x31, PT ;  /* 0x000000310a00780c */ /* 0x040fe20003f86270 */
[----:B------:R-:W-:Y:S01]  /*8a90*/  BSSY B1, `(.L_x_79) ;  /* 0x000000d000017945 */ /* 0x000fe20003800000 */
[C---:B------:R-:W-:Y:S02]  /*8aa0*/  ISETP.GE.AND P2, PT, R10.reuse, 0x32, PT ;  /* 0x000000320a00780c */ /* 0x040fe40003f46270 */
[----:B------:R-:W-:Y:S01]  /*8ab0*/  ISETP.GE.AND P3, PT, R10, 0x39, PT ;  /* 0x000000390a00780c */ /* 0x000fe20003f66270 */
[----:B------:R0:W-:Y:S01]  /*8ac0*/  @!P1 STG.E.U8 desc[UR48][R6.64+0x28], R11 ;  /* 0x0000280b06009986 */ /* 0x0001e2000c101130 */
[C---:B------:R-:W-:Y:S02]  /*8ad0*/  ISETP.LT.OR P5, PT, R0.reuse, 0x1, !P4 ;  /* 0x000000010000780c */ /* 0x040fe400067a1670 */
[----:B------:R-:W-:-:S02]  /*8ae0*/  ISETP.LT.OR P1, PT, R0, 0x1, !P2 ;  /* 0x000000010000780c */ /* 0x000fc40005721670 */
[C---:B------:R-:W-:Y:S02]  /*8af0*/  ISETP.LT.OR P6, PT, R0.reuse, 0x9, !P2 ;  /* 0x000000090000780c */ /* 0x040fe400057c1670 */
[C---:B------:R-:W-:Y:S02]  /*8b00*/  ISETP.LT.OR P4, PT, R0.reuse, 0x9, !P4 ;  /* 0x000000090000780c */ /* 0x040fe40006781670 */
[----:B------:R-:W-:Y:S01]  /*8b10*/  ISETP.LT.OR P2, PT, R0, 0x1, !P3 ;  /* 0x000000010000780c */ /* 0x000fe20005f41670 */
[----:B------:R-:W-:-:S12]  /*8b20*/  @P0 BRA `(.L_x_80) ;  /* 0x00000000000c0947 */ /* 0x000fd80003800000 */
[----:B------:R-:W0:Y:S02]  /*8b30*/  LDG.E.U8 R152, desc[UR48][R8.64+0x29] ;  /* 0x0000293008987981 */ /* 0x000e24000c1e1100 */
[----:B0-----:R-:W-:-:S05]  /*8b40*/  PRMT R11, R152, 0x8880, RZ ;  /* 0x00008880980b7816 */ /* 0x001fca00000000ff */
[----:B------:R-:W-:-:S07]  /*8b50*/  IMAD R12, R11, R22, RZ ;  /* 0x000000160b0c7224 */ /* 0x000fce00078e02ff */
.L_x_80:
[----:B------:R-:W-:Y:S05]  /*8b60*/  BSYNC B1 ;  /* 0x0000000000017941 */ /* 0x000fea0003800000 */
.L_x_79:
[----:B------:R-:W-:Y:S01]  /*8b70*/  @!P0 IMAD R127, R127, R23, R12 ;  /* 0x000000177f7f8224 */ /* 0x000fe200078e020c */
[----:B------:R-:W-:Y:S04]  /*8b80*/  BSSY B1, `(.L_x_81) ;  /* 0x0000006000017945 */ /* 0x000fe80003800000 */
[----:B------:R0:W-:Y:S01]  /*8b90*/  @!P0 STG.E.U8 desc[UR48][R6.64+0x29], R127 ;  /* 0x0000297f06008986 */ /* 0x0001e2000c101130 */
[----:B------:R-:W-:Y:S05]  /*8ba0*/  @P5 BRA `(.L_x_82) ;  /* 0x00000000000c5947 */ /* 0x000fea0003800000 */
[----:B------:R-:W0:Y:S02]  /*8bb0*/  LDG.E.U8 R152, desc[UR48][R2.64+0x30] ;  /* 0x0000303002987981 */ /* 0x000e24000c1e1100 */
[----:B0-----:R-:W-:-:S05]  /*8bc0*/  PRMT R11, R152, 0x8880, RZ ;  /* 0x00008880980b7816 */ /* 0x001fca00000000ff */
[----:B------:R-:W-:-:S07]  /*8bd0*/  IMAD R12, R11, R22, RZ ;  /* 0x000000160b0c7224 */ /* 0x000fce00078e02ff */
.L_x_82:
[----:B------:R-:W-:Y:S05]  /*8be0*/  BSYNC B1 ;  /* 0x0000000000017941 */ /* 0x000fea0003800000 */
.L_x_81:
[----:B0-----:R-:W-:Y:S01]  /*8bf0*/  @!P5 IMAD R11, R112, R23, R12 ;  /* 0x00000017700bd224 */ /* 0x001fe200078e020c */
[----:B------:R-:W-:Y:S04]  /*8c00*/  BSSY B1, `(.L_x_83) ;  /* 0x0000006000017945 */ /* 0x000fe80003800000 */
[----:B------:R0:W-:Y:S01]  /*8c10*/  @!P5 STG.E.U8 desc[UR48][R4.64+0x30], R11 ;  /* 0x0000300b0400d986 */ /* 0x0001e2000c101130 */
[----:B------:R-:W-:Y:S05]  /*8c20*/  @P1 BRA `(.L_x_84) ;  /* 0x00000000000c1947 */ /* 0x000fea0003800000 */
[----:B------:R-:W0:Y:S02]  /*8c30*/  LDG.E.U8 R152, desc[UR48][R2.64+0x31] ;  /* 0x0000313002987981 */ /* 0x000e24000c1e1100 */
[----:B0-----:R-:W-:-:S05]  /*8c40*/  PRMT R11, R152, 0x8880, RZ ;  /* 0x00008880980b7816 */ /* 0x001fca00000000ff */
[----:B------:R-:W-:-:S07]  /*8c50*/  IMAD R12, R11, R22, RZ ;  /* 0x000000160b0c7224 */ /* 0x000fce00078e02ff */
.L_x_84:
[----:B------:R-:W-:Y:S05]  /*8c60*/  BSYNC B1 ;  /* 0x0000000000017941 */ /* 0x000fea0003800000 */
.L_x_83:
[----:B------:R-:W-:Y:S01]  /*8c70*/  @!P1 IMAD R113, R113, R23, R12 ;  /* 0x0000001771719224 */ /* 0x000fe200078e020c */
[----:B------:R-:W-:Y:S04]  /*8c80*/  BSSY B1, `(.L_x_85) ;  /* 0x0000006000017945 */ /* 0x000fe80003800000 */
[----:B------:R0:W-:Y:S01]  /*8c90*/  @!P1 STG.E.U8 desc[UR48][R4.64+0x31], R113 ;  /* 0x0000317104009986 */ /* 0x0001e2000c101130 */
[----:B------:R-:W-:Y:S05]  /*8ca0*/  @P4 BRA `(.L_x_86) ;  /* 0x00000000000c4947 */ /* 0x000fea0003800000 */
[----:B------:R-:W0:Y:S02]  /*8cb0*/  LDG.E.U8 R152, desc[UR48][R8.64+0x30] ;  /* 0x0000303008987981 */ /* 0x000e24000c1e1100 */
[----:B0-----:R-:W-:-:S05]  /*8cc0*/  PRMT R11, R152, 0x8880, RZ ;  /* 0x00008880980b7816 */ /* 0x001fca00000000ff */
[----:B------:R-:W-:-:S07]  /*8cd0*/  IMAD R12, R11, R22, RZ ;  /* 0x000000160b0c7224 */ /* 0x000fce00078e02ff */
.L_x_86:
[----:B------:R-:W-:Y:S05]  /*8ce0*/  BSYNC B1 ;  /* 0x0000000000017941 */ /* 0x000fea0003800000 */
.L_x_85:
[----:B0-----:R-:W-:Y:S01]  /*8cf0*/  @!P4 IMAD R11, R114, R23, R12 ;  /* 0x00000017720bc224 */ /* 0x001fe200078e020c */
[----:B------:R-:W-:Y:S04]  /*8d00*/  BSSY B1, `(.L_x_87) ;  /* 0x0000006000017945 */ /* 0x000fe80003800000 */
[----:B------:R0:W-:Y:S01]  /*8d10*/  @!P4 STG.E.U8 desc[UR48][R6.64+0x30], R11 ;  /* 0x0000300b0600c986 */ /* 0x0001e2000c101130 */
[----:B------:R-:W-:Y:S05]  /*8d20*/  @P6 BRA `(.L_x_88) ;  /* 0x00000000000c6947 */ /* 0x000fea0003800000 */
[----:B------:R-:W0:Y:S02]  /*8d30*/  LDG.E.U8 R152, desc[UR48][R8.64+0x31] ;  /* 0x0000313008987981 */ /* 0x000e24000c1e1100 */
[----:B0-----:R-:W-:-:S05]  /*8d40*/  PRMT R11, R152, 0x8880, RZ ;  /* 0x00008880980b7816 */ /* 0x001fca00000000ff */
[----:B------:R-:W-:-:S07]  /*8d50*/  IMAD R12, R11, R22, RZ ;  /* 0x000000160b0c7224 */ /* 0x000fce00078e02ff */
.L_x_88:
[----:B------:R-:W-:Y:S05]  /*8d60*/  BSYNC B1 ;  /* 0x0000000000017941 */ /* 0x000fea0003800000 */
.L_x_87:
[----:B------:R-:W-:Y:S01]  /*8d70*/  @!P6 IMAD R115, R115, R23, R12 ;  /* 0x000000177373e224 */ /* 0x000fe200078e020c */
[----:B------:R-:W-:Y:S04]  /*8d80*/  BSSY B1, `(.L_x_89) ;  /* 0x0000006000017945 */ /* 0x000fe80003800000 */
[----:B------:R0:W-:Y:S01]  /*8d90*/  @!P6 STG.E.U8 desc[UR48][R6.64+0x31], R115 ;  /* 0x000031730600e986 */ /* 0x0001e2000c101130 */
[----:B------:R-:W-:Y:S05]  /*8da0*/  @P2 BRA `(.L_x_90) ;  /* 0x00000000000c2947 */ /* 0x000fea0003800000 */
[----:B------:R-:W0:Y:S02]  /*8db0*/  LDG.E.U8 R152, desc[UR48][R2.64+0x38] ;  /* 0x0000383002987981 */ /* 0x000e24000c1e1100 */
[----:B0-----:R-:W-:-:S05]  /*8dc0*/  PRMT R11, R152, 0x8880, RZ ;  /* 0x00008880980b7816 */ /* 0x001fca00000000ff */
[----:B------:R-:W-:-:S07]  /*8dd0*/  IMAD R12, R11, R22, RZ ;  /* 0x000000160b0c7224 */ /* 0x000fce00078e02ff */
.L_x_90:
[----:B------:R-:W-:Y:S05]  /*8de0*/  BSYNC B1 ;  /* 0x0000000000017941 */ /* 0x000fea0003800000 */
.L_x_89:
[----:B------:R-:W-:Y:S01]  /*8df0*/  ISETP.GE.AND P5, PT, R10, 0x3a, PT ;  /* 0x0000003a0a00780c */ /* 0x000fe20003fa6270 */
[----:B0-----:R-:W-:Y:S01]  /*8e00*/  @!P2 IMAD R11, R116, R23, R12 ;  /* 0x00000017740ba224 */ /* 0x001fe200078e020c */
[----:B------:R-:W-:Y:S01]  /*8e10*/  ISETP.GE.AND P1, PT, R10, 0x41, PT ;  /* 0x000000410a00780c */ /* 0x000fe20003f26270 */
[----:B------:R-:W-:Y:S01]  /*8e20*/  BSSY B1, `(.L_x_91) ;  /* 0x000000d000017945 */ /* 0x000fe20003800000 */
[----:B------:R-:W-:Y:S02]  /*8e30*/  ISETP.LT.OR P4, PT, R0, 0x1, !P5 ;  /* 0x000000010000780c */ /* 0x000fe40006f81670 */
        /* <DEDUP_REMOVED lines=11> */
.L_x_92:
[----:B------:R-:W-:Y:S05]  /*8ef0*/  BSYNC B1 ;  /* 0x0000000000017941 */ /* 0x000fea0003800000 */
.L_x_91:
[----:B------:R-:W-:Y:S01]  /*8f00*/  @!P4 IMAD R117, R117, R23, R12 ;  /* 0x000000177575c224 */ /* 0x000fe200078e020c */
[----:B------:R-:W-:Y:S04]  /*8f10*/  BSSY B1, `(.L_x_93) ;  /* 0x0000006000017945 */ /* 0x000fe80003800000 */
[----:B------:R0:W-:Y:S01]  /*8f20*/  @!P4 STG.E.U8 desc[UR48][R4.64+0x39], R117 ;  /* 0x000039750400c986 */ /* 0x0001e2000c101130 */
[----:B------:R-:W-:Y:S05]  /*8f30*/  @P3 BRA `(.L_x_94) ;  /* 0x00000000000c3947 */ /* 0x000fea0003800000 */
[----:B------:R-:W0:Y:S02]  /*8f40*/  LDG.E.U8 R152, desc[UR48][R8.64+0x38] ;  /* 0x0000383008987981 */ /* 0x000e24000c1e1100 */
[----:B0-----:R-:W-:-:S05]  /*8f50*/  PRMT R11, R152, 0x8880, RZ ;  /* 0x00008880980b7816 */ /* 0x001fca00000000ff */
[----:B------:R-:W-:-:S07]  /*8f60*/  IMAD R12, R11, R22, RZ ;  /* 0x000000160b0c7224 */ /* 0x000fce00078e02ff */
.L_x_94:
[----:B------:R-:W-:Y:S05]  /*8f70*/  BSYNC B1 ;  /* 0x0000000000017941 */ /* 0x000fea0003800000 */
.L_x_93:
[----:B0-----:R-:W-:Y:S01]  /*8f80*/  @!P3 IMAD R11, R118, R23, R12 ;  /* 0x00000017760bb224 */ /* 0x001fe200078e020c */
[----:B------:R-:W-:Y:S04]  /*8f90*/  BSSY B1, `(.L_x_95) ;  /* 0x0000006000017945 */ /* 0x000fe80003800000 */
[----:B------:R0:W-:Y:S01]  /*8fa0*/  @!P3 STG.E.U8 desc[UR48][R6.64+0x38], R11 ;  /* 0x0000380b0600b986 */ /* 0x0001e2000c101130 */
[----:B------:R-:W-:Y:S05]  /*8fb0*/  @P2 BRA `(.L_x_96) ;  /* 0x00000000000c2947 */ /* 0x000fea0003800000 */
[----:B------:R-:W0:Y:S02]  /*8fc0*/  LDG.E.U8 R152, desc[UR48][R8.64+0x39] ;  /* 0x0000393008987981 */ /* 0x000e24000c1e1100 */
[----:B0-----:R-:W-:-:S05]  /*8fd0*/  PRMT R11, R152, 0x8880, RZ ;  /* 0x00008880980b7816 */ /* 0x001fca00000000ff */
[----:B------:R-:W-:-:S07]  /*8fe0*/  IMAD R12, R11, R22, RZ ;  /* 0x000000160b0c7224 */ /* 0x000fce00078e02ff */
.L_x_96:
[----:B------:R-:W-:Y:S05]  /*8ff0*/  BSYNC B1 ;  /* 0x0000000000017941 */ /* 0x000fea0003800000 */
.L_x_95:
[----:B------:R-:W-:Y:S01]  /*9000*/  @!P2 IMAD R119, R119, R23, R12 ;  /* 0x000000177777a224 */ /* 0x000fe200078e020c */
[----:B------:R-:W-:Y:S04]  /*9010*/  BSSY B1, `(.L_x_97) ;  /* 0x0000006000017945 */ /* 0x000fe80003800000 */
[----:B------:R0:W-:Y:S01]  /*9020*/  @!P2 STG.E.U8 desc[UR48][R6.64+0x39], R119 ;  /* 0x000039770600a986 */ /* 0x0001e2000c101130 */
[----:B------:R-:W-:Y:S05]  /*9030*/  @P6 BRA `(.L_x_98) ;  /* 0x00000000000c6947 */ /* 0x000fea0003800000 */
[----:B------:R-:W0:Y:S02]  /*9040*/  LDG.E.U8 R152, desc[UR48][R2.64+0x40] ;  /* 0x0000403002987981 */ /* 0x000e24000c1e1100 */
[----:B0-----:R-:W-:-:S05]  /*9050*/  PRMT R11, R152, 0x8880, RZ ;  /* 0x00008880980b7816 */ /* 0x001fca00000000ff */
[----:B------:R-:W-:-:S07]  /*9060*/  IMAD R12, R11, R22, RZ ;  /* 0x000000160b0c7224 */ /* 0x000fce00078e02ff */
.L_x_98:
[----:B------:R-:W-:Y:S05]  /*9070*/  BSYNC B1 ;  /* 0x0000000000017941 */ /* 0x000fea0003800000 */
.L_x_97:
[----:B0-----:R-:W-:Y:S01]  /*9080*/  @!P6 IMAD R11, R104, R23, R12 ;  /* 0x00000017680be224 */ /* 0x001fe200078e020c */
[----:B------:R-:W-:Y:S04]  /*9090*/  BSSY B1, `(.L_x_99) ;  /* 0x0000006000017945 */ /* 0x000fe80003800000 */
[----:B------:R0:W-:Y:S01]  /*90a0*/  @!P6 STG.E.U8 desc[UR48][R4.64+0x40], R11 ;  /* 0x0000400b0400e986 */ /* 0x0001e2000c101130 */
[----:B------:R-:W-:Y:S05]  /*90b0*/  @P5 BRA `(.L_x_100) ;  /* 0x00000000000c5947 */ /* 0x000fea0003800000 */
[----:B------:R-:W0:Y:S02]  /*90c0*/  LDG.E.U8 R152, desc[UR48][R2.64+0x41] ;  /* 0x0000413002987981 */ /* 0x000e24000c1e1100 */
[----:B0-----:R-:W-:-:S05]  /*90d0*/  PRMT R11, R152, 0x8880, RZ ;  /* 0x00008880980b7816 */ /* 0x001fca00000000ff */
[----:B------:R-:W-:-:S07]  /*90e0*/  IMAD R12, R11, R22, RZ ;  /* 0x000000160b0c7224 */ /* 0x000fce00078e02ff */
.L_x_100:
[----:B------:R-:W-:Y:S05]  /*90f0*/  BSYNC B1 ;  /* 0x0000000000017941 */ /* 0x000fea0003800000 */
.L_x_99:
[----:B------:R-:W-:Y:S01]  /*9100*/  @!P5 IMAD R105, R105, R23, R12 ;  /* 0x000000176969d224 */ /* 0x000fe200078e020c */
[----:B------:R-:W-:Y:S04]  /*9110*/  BSSY B1, `(.L_x_101) ;  /* 0x0000006000017945 */ /* 0x000fe80003800000 */
[----:B------:R0:W-:Y:S01]  /*9120*/  @!P5 STG.E.U8 desc[UR48][R4.64+0x41], R105 ;  /* 0x000041690400d986 */ /* 0x0001e2000c101130 */
[----:B------:R-:W-:Y:S05]  /*9130*/  @P1 BRA `(.L_x_102) ;  /* 0x00000000000c1947 */ /* 0x000fea0003800000 */
[----:B------:R-:W0:Y:S02]  /*9140*/  LDG.E.U8 R152, desc[UR48][R8.64+0x40] ;  /* 0x0000403008987981 */ /* 0x000e24000c1e1100 */
[----:B0-----:R-:W-:-:S05]  /*9150*/  PRMT R11, R152, 0x8880, RZ ;  /* 0x00008880980b7816 */ /* 0x001fca00000000ff */
[----:B------:R-:W-:-:S07]  /*9160*/  IMAD R12, R11, R22, RZ ;  /* 0x000000160b0c7224 */ /* 0x000fce00078e02ff */
.L_x_102:
[----:B------:R-:W-:Y:S05]  /*9170*/  BSYNC B1 ;  /* 0x0000000000017941 */ /* 0x000fea0003800000 */
.L_x_101:
        /* <DEDUP_REMOVED lines=16> */
.L_x_104:
[----:B------:R-:W-:Y:S05]  /*9280*/  BSYNC B1 ;  /* 0x0000000000017941 */ /* 0x000fea0003800000 */
.L_x_103:
[----:B------:R-:W-:Y:S01]  /*9290*/  @!P0 IMAD R107, R107, R23, R12 ;  /* 0x000000176b6b8224 */ /* 0x000fe200078e020c */
[----:B------:R-:W-:Y:S04]  /*92a0*/  BSSY B1, `(.L_x_105) ;  /* 0x0000006000017945 */ /* 0x000fe80003800000 */
[----:B------:R0:W-:Y:S01]  /*92b0*/  @!P0 STG.E.U8 desc[UR48][R6.64+0x41], R107 ;  /* 0x0000416b06008986 */ /* 0x0001e2000c101130 */
[----:B------:R-:W-:Y:S05]  /*92c0*/  @P5 BRA `(.L_x_106) ;  /* 0x00000000000c5947 */ /* 0x000fea0003800000 */
[----:B------:R-:W0:Y:S02]  /*92d0*/  LDG.E.U8 R152, desc[UR48][R2.64+0x48] ;  /* 0x0000483002987981 */ /* 0x000e24000c1e1100 */
[----:B0-----:R-:W-:-:S05]  /*92e0*/  PRMT R11, R152, 0x8880, RZ ;  /* 0x00008880980b7816 */ /* 0x001fca00000000ff */
[----:B------:R-:W-:-:S07]  /*92f0*/  IMAD R12, R11, R22, RZ ;  /* 0x000000160b0c7224 */ /* 0x000fce00078e02ff */
.L_x_106:
[----:B------:R-:W-:Y:S05]  /*9300*/  BSYNC B1 ;  /* 0x0000000000017941 */ /* 0x000fea0003800000 */
.L_x_105:
[----:B0-----:R-:W-:Y:S01]  /*9310*/  @!P5 IMAD R11, R108, R23, R12 ;  /* 0x000000176c0bd224 */ /* 0x001fe200078e020c */
[----:B------:R-:W-:Y:S04]  /*9320*/  BSSY B1, `(.L_x_107) ;  /* 0x0000006000017945 */ /* 0x000fe80003800000 */
[----:B------:R0:W-:Y:S01]  /*9330*/  @!P5 STG.E.U8 desc[UR48][R4.64+0x48], R11 ;  /* 0x0000480b0400d986 */ /* 0x0001e2000c101130 */
[----:B------:R-:W-:Y:S05]  /*9340*/  @P1 BRA `(.L_x_108) ;  /* 0x00000000000c1947 */ /* 0x000fea0003800000 */
[----:B------:R-:W0:Y:S02]  /*9350*/  LDG.E.U8 R152, desc[UR48][R2.64+0x49] ;  /* 0x0000493002987981 */ /* 0x000e24000c1e1100 */
[----:B0-----:R-:W-:-:S05]  /*9360*/  PRMT R11, R152, 0x8880, RZ ;  /* 0x00008880980b7816 */ /* 0x001fca00000000ff */
[----:B------:R-:W-:-:S07]  /*9370*/  IMAD R12, R11, R22, RZ ;  /* 0x000000160b0c7224 */ /* 0x000fce00078e02ff */
.L_x_108:
[----:B------:R-:W-:Y:S05]  /*9380*/  BSYNC B1 ;  /* 0x0000000000017941 */ /* 0x000fea0003800000 */
.L_x_107:
[----:B------:R-:W-:Y:S01]  /*9390*/  @!P1 IMAD R109, R109, R23, R12 ;  /* 0x000000176d6d9224 */ /* 0x000fe200078e020c */
[----:B------:R-:W-:Y:S04]  /*93a0*/  BSSY B1, `(.L_x_109) ;  /* 0x0000006000017945 */ /* 0x000fe80003800000 */
[----:B------:R0:W-:Y:S01]  /*93b0*/  @!P1 STG.E.U8 desc[UR48][R4.64+0x49], R109 ;  /* 0x0000496d04009986 */ /* 0x0001e2000c101130 */
[----:B------:R-:W-:Y:S05]  /*93c0*/  @P4 BRA `(.L_x_110) ;  /* 0x00000000000c4947 */ /* 0x000fea0003800000 */
[----:B------:R-:W0:Y:S02]  /*93d0*/  LDG.E.U8 R152, desc[UR48][R8.64+0x48] ;  /* 0x0000483008987981 */ /* 0x000e24000c1e1100 */
[----:B0-----:R-:W-:-:S05]  /*93e0*/  PRMT R11, R152, 0x8880, RZ ;  /* 0x00008880980b7816 */ /* 0x001fca00000000ff */
[----:B------:R-:W-:-:S07]  /*93f0*/  IMAD R12, R11, R22, RZ ;  /* 0x000000160b0c7224 */ /* 0x000fce00078e02ff */
.L_x_110:
[----:B------:R-:W-:Y:S05]  /*9400*/  BSYNC B1 ;  /* 0x0000000000017941 */ /* 0x000fea0003800000 */
.L_x_109:
[----:B0-----:R-:W-:Y:S01]  /*9410*/  @!P4 IMAD R11, R110, R23, R12 ;  /* 0x000000176e0bc224 */ /* 0x001fe200078e020c */
[----:B------:R-:W-:Y:S04]  /*9420*/  BSSY B1, `(.L_x_111) ;  /* 0x0000006000017945 */ /* 0x000fe80003800000 */
[----:B------:R0:W-:Y:S01]  /*9430*/  @!P4 STG.E.U8 desc[UR48][R6.64+0x48], R11 ;  /* 0x0000480b0600c986 */ /* 0x0001e2000c101130 */
[----:B------:R-:W-:Y:S05]  /*9440*/  @P6 BRA `(.L_x_112) ;  /* 0x00000000000c6947 */ /* 0x000fea0003800000 */
[----:B------:R-:W0:Y:S02]  /*9450*/  LDG.E.U8 R152, desc[UR48][R8.64+0x49] ;  /* 0x0000493008987981 */ /* 0x000e24000c1e1100 */
[----:B0-----:R-:W-:-:S05]  /*9460*/  PRMT R11, R152, 0x8880, RZ ;  /* 0x00008880980b7816 */ /* 0x001fca00000000ff */
[----:B------:R-:W-:-:S07]  /*9470*/  IMAD R12, R11, R22, RZ ;  /* 0x000000160b0c7224 */ /* 0x000fce00078e02ff */
.L_x_112:
[----:B------:R-:W-:Y:S05]  /*9480*/  BSYNC B1 ;  /* 0x0000000000017941 */ /* 0x000fea0003800000 */
.L_x_111:
[----:B------:R-:W-:Y:S01]  /*9490*/  @!P6 IMAD R111, R111, R23, R12 ;  /* 0x000000176f6fe224 */ /* 0x000fe200078e020c */
[----:B------:R-:W-:Y:S04]  /*94a0*/  BSSY B1, `(.L_x_113) ;  /* 0x0000006000017945 */ /* 0x000fe80003800000 */
[----:B------:R0:W-:Y:S01]  /*94b0*/  @!P6 STG.E.U8 desc[UR48][R6.64+0x49], R111 ;  /* 0x0000496f0600e986 */ /* 0x0001e2000c101130 */
[----:B------:R-:W-:Y:S05]  /*94c0*/  @P2 BRA `(.L_x_114) ;  /* 0x00000000000c2947 */ /* 0x000fea0003800000 */
[----:B------:R-:W0:Y:S02]  /*94d0*/  LDG.E.U8 R152, desc[UR48][R2.64+0x50] ;  /* 0x0000503002987981 */ /* 0x000e24000c1e1100 */
[----:B0-----:R-:W-:-:S05]  /*94e0*/  PRMT R11, R152, 0x8880, RZ ;  /* 0x00008880980b7816 */ /* 0x001fca00000000ff */
[----:B------:R-:W-:-:S07]  /*94f0*/  IMAD R12, R11, R22, RZ ;  /* 0x000000160b0c7224 */ /* 0x000fce00078e02ff */
.L_x_114:
[----:B------:R-:W-:Y:S05]  /*9500*/  BSYNC B1 ;  /* 0x0000000000017941 */ /* 0x000fea0003800000 */
.L_x_113:
        /* <DEDUP_REMOVED lines=16> */
.L_x_116:
[----:B------:R-:W-:Y:S05]  /*9610*/  BSYNC B1 ;  /* 0x0000000000017941 */ /* 0x000fea0003800000 */
.L_x_115:
[----:B------:R-:W-:Y:S01]  /*9620*/  @!P4 IMAD R97, R97, R23, R12 ;  /* 0x000000176161c224 */ /* 0x000fe200078e020c */
[----:B------:R-:W-:Y:S04]  /*9630*/  BSSY B1, `(.L_x_117) ;  /* 0x0000006000017945 */ /* 0x000fe80003800000 */
[----:B------:R0:W-:Y:S01]  /*9640*/  @!P4 STG.E.U8 desc[UR48][R4.64+0x51], R97 ;  /* 0x000051610400c986 */ /* 0x0001e2000c101130 */
[----:B------:R-:W-:Y:S05]  /*9650*/  @P3 BRA `(.L_x_118) ;  /* 0x00000000000c3947 */ /* 0x000fea0003800000 */
[----:B------:R-:W0:Y:S02]  /*9660*/  LDG.E.U8 R152, desc[UR48][R8.64+0x50] ;  /* 0x0000503008987981 */ /* 0x000e24000c1e1100 */
[----:B0-----:R-:W-:-:S05]  /*9670*/  PRMT R11, R152, 0x8880, RZ ;  /* 0x00008880980b7816 */ /* 0x001fca00000000ff */
[----:B------:R-:W-:-:S07]  /*9680*/  IMAD R12, R11, R22, RZ ;  /* 0x000000160b0c7224 */ /* 0x000fce00078e02ff */
.L_x_118:
[----:B------:R-:W-:Y:S05]  /*9690*/  BSYNC B1 ;  /* 0x0000000000017941 */ /* 0x000fea0003800000 */
.L_x_117:
[----:B0-----:R-:W-:Y:S01]  /*96a0*/  @!P3 IMAD R11, R98, R23, R12 ;  /* 0x00000017620bb224 */ /* 0x001fe200078e020c */
[----:B------:R-:W-:Y:S04]  /*96b0*/  BSSY B1, `(.L_x_119) ;  /* 0x0000006000017945 */ /* 0x000fe80003800000 */
[----:B------:R0:W-:Y:S01]  /*96c0*/  @!P3 STG.E.U8 desc[UR48][R6.64+0x50], R11 ;  /* 0x0000500b0600b986 */ /* 0x0001e2000c101130 */
[----:B------:R-:W-:Y:S05]  /*96d0*/  @P2 BRA `(.L_x_120) ;  /* 0x00000000000c2947 */ /* 0x000fea0003800000 */
[----:B------:R-:W0:Y:S02]  /*96e0*/  LDG.E.U8 R152, desc[UR48][R8.64+0x51] ;  /* 0x0000513008987981 */ /* 0x000e24000c1e1100 */
[----:B0-----:R-:W-:-:S05]  /*96f0*/  PRMT R11, R152, 0x8880, RZ ;  /* 0x00008880980b7816 */ /* 0x001fca00000000ff */
[----:B------:R-:W-:-:S07]  /*9700*/  IMAD R12, R11, R22, RZ ;  /* 0x000000160b0c7224 */ /* 0x000fce00078e02ff */
.L_x_120:
[----:B------:R-:W-:Y:S05]  /*9710*/  BSYNC B1 ;  /* 0x0000000000017941 */ /* 0x000fea0003800000 */
.L_x_119:
[----:B------:R-:W-:Y:S01]  /*9720*/  @!P2 IMAD R99, R99, R23, R12 ;  /* 0x000000176363a224 */ /* 0x000fe200078e020c */
[----:B------:R-:W-:Y:S04]  /*9730*/  BSSY B1, `(.L_x_121) ;  /* 0x0000006000017945 */ /* 0x000fe80003800000 */
[----:B------:R0:W-:Y:S01]  /*9740*/  @!P2 STG.E.U8 desc[UR48][R6.64+0x51], R99 ;  /* 0x000051630600a986 */ /* 0x0001e2000c101130 */
[----:B------:R-:W-:Y:S05]  /*9750*/  @P6 BRA `(.L_x_122) ;  /* 0x00000000000c6947 */ /* 0x000fea0003800000 */
[----:B------:R-:W0:Y:S02]  /*9760*/  LDG.E.U8 R152, desc[UR48][R2.64+0x58] ;  /* 0x0000583002987981 */ /* 0x000e24000c1e1100 */
[----:B0-----:R-:W-:-:S05]  /*9770*/  PRMT R11, R152, 0x8880, RZ ;  /* 0x00008880980b7816 */ /* 0x001fca00000000ff */
[----:B------:R-:W-:-:S07]  /*9780*/  IMAD R12, R11, R22, RZ ;  /* 0x000000160b0c7224 */ /* 0x000fce00078e02ff */
.L_x_122:
[----:B------:R-:W-:Y:S05]  /*9790*/  BSYNC B1 ;  /* 0x0000000000017941 */ /* 0x000fea0003800000 */
.L_x_121:
[----:B0-----:R-:W-:Y:S01]  /*97a0*/  @!P6 IMAD R11, R100, R23, R12 ;  /* 0x00000017640be224 */ /* 0x001fe200078e020c */
[----:B------:R-:W-:Y:S04]  /*97b0*/  BSSY B1, `(.L_x_123) ;  /* 0x0000006000017945 */ /* 0x000fe80003800000 */
[----:B------:R0:W-:Y:S01]  /*97c0*/  @!P6 STG.E.U8 desc[UR48][R4.64+0x58], R11 ;  /* 0x0000580b0400e986 */ /* 0x0001e2000c101130 */
[----:B------:R-:W-:Y:S05]  /*97d0*/  @P5 BRA `(.L_x_124) ;  /* 0x00000000000c5947 */ /* 0x000fea0003800000 */
[----:B------:R-:W0:Y:S02]  /*97e0*/  LDG.E.U8 R152, desc[UR48][R2.64+0x59] ;  /* 0x0000593002987981 */ /* 0x000e24000c1e1100 */
[----:B0-----:R-:W-:-:S05]  /*97f0*/  PRMT R11, R152, 0x8880, RZ ;  /* 0x00008880980b7816 */ /* 0x001fca00000000ff */
[----:B------:R-:W-:-:S07]  /*9800*/  IMAD R12, R11, R22, RZ ;  /* 0x000000160b0c7224 */ /* 0x000fce00078e02ff */
.L_x_124:
[----:B------:R-:W-:Y:S05]  /*9810*/  BSYNC B1 ;  /* 0x0000000000017941 */ /* 0x000fea0003800000 */
.L_x_123:
[----:B------:R-:W-:Y:S01]  /*9820*/  @!P5 IMAD R101, R101, R23, R12 ;  /* 0x000000176565d224 */ /* 0x000fe200078e020c */
[----:B------:R-:W-:Y:S04]  /*9830*/  BSSY B1, `(.L_x_125) ;  /* 0x0000006000017945 */ /* 0x000fe80003800000 */
[----:B------:R0:W-:Y:S01]  /*9840*/  @!P5 STG.E.U8 desc[UR48][R4.64+0x59], R101 ;  /* 0x000059650400d986 */ /* 0x0001e2000c101130 */
[----:B------:R-:W-:Y:S05]  /*9850*/  @P1 BRA `(.L_x_126) ;  /* 0x00000000000c1947 */ /* 0x000fea0003800000 */
[----:B------:R-:W0:Y:S02]  /*9860*/  LDG.E.U8 R152, desc[UR48][R8.64+0x58] ;  /* 0x0000583008987981 */ /* 0x000e24000c1e1100 */
[----:B0-----:R-:W-:-:S05]  /*9870*/  PRMT R11, R152, 0x8880, RZ ;  /* 0x00008880980b7816 */ /* 0x001fca00000000ff */
[----:B------:R-:W-:-:S07]  /*9880*/  IMAD R12, R11, R22, RZ ;  /* 0x000000160b0c7224 */ /* 0x000fce00078e02ff */
.L_x_126:
[----:B------:R-:W-:Y:S05]  /*9890*/  BSYNC B1 ;  /* 0x0000000000017941 */ /* 0x000fea0003800000 */
.L_x_125:
        /* <DEDUP_REMOVED lines=16> */
.L_x_128:
[----:B------:R-:W-:Y:S05]  /*99a0*/  BSYNC B1 ;  /* 0x0000000000017941 */ /* 0x000fea0003800000 */
.L_x_127:
[----:B------:R-:W-:Y:S01]  /*99b0*/  @!P0 IMAD R103, R103, R23, R12 ;  /* 0x0000001767678224 */ /* 0x000fe200078e020c */
[----:B------:R-:W-:Y:S04]  /*99c0*/  BSSY B1, `(.L_x_129) ;  /* 0x0000006000017945 */ /* 0x000fe80003800000 */
[----:B------:R0:W-:Y:S01]  /*99d0*/  @!P0 STG.E.U8 desc[UR48][R6.64+0x59], R103 ;  /* 0x0000596706008986 */ /* 0x0001e2000c101130 */
[----:B------:R-:W-:Y:S05]  /*99e0*/  @P5 BRA `(.L_x_130) ;  /* 0x00000000000c5947 */ /* 0x000fea0003800000 */
[----:B------:R-:W0:Y:S02]  /*99f0*/  LDG.E.U8 R152, desc[UR48][R2.64+0x60] ;  /* 0x0000603002987981 */ /* 0x000e24000c1e1100 */
[----:B0-----:R-:W-:-:S05]  /*9a00*/  PRMT R11, R152, 0x8880, RZ ;  /* 0x00008880980b7816 */ /* 0x001fca00000000ff */
[----:B------:R-:W-:-:S07]  /*9a10*/  IMAD R12, R11, R22, RZ ;  /* 0x000000160b0c7224 */ /* 0x000fce00078e02ff */
.L_x_130:
[----:B------:R-:W-:Y:S05]  /*9a20*/  BSYNC B1 ;  /* 0x0000000000017941 */ /* 0x000fea0003800000 */
.L_x_129:
[----:B0-----:R-:W-:Y:S01]  /*9a30*/  @!P5 IMAD R11, R88, R23, R12 ;  /* 0x00000017580bd224 */ /* 0x001fe200078e020c */
[----:B------:R-:W-:Y:S04]  /*9a40*/  BSSY B1, `(.L_x_131) ;  /* 0x0000006000017945 */ /* 0x000fe80003800000 */
[----:B------:R0:W-:Y:S01]  /*9a50*/  @!P5 STG.E.U8 desc[UR48][R4.64+0x60], R11 ;  /* 0x0000600b0400d986 */ /* 0x0001e2000c101130 */
[----:B------:R-:W-:Y:S05]  /*9a60*/  @P1 BRA `(.L_x_132) ;  /* 0x00000000000c1947 */ /* 0x000fea0003800000 */
[----:B------:R-:W0:Y:S02]  /*9a70*/  LDG.E.U8 R152, desc[UR48][R2.64+0x61] ;  /* 0x0000613002987981 */ /* 0x000e24000c1e1100 */
[----:B0-----:R-:W-:-:S05]  /*9a80*/  PRMT R11, R152, 0x8880, RZ ;  /* 0x00008880980b7816 */ /* 0x001fca00000000ff */
[----:B------:R-:W-:-:S07]  /*9a90*/  IMAD R12, R11, R22, RZ ;  /* 0x000000160b0c7224 */ /* 0x000fce00078e02ff */
.L_x_132:
[----:B------:R-:W-:Y:S05]  /*9aa0*/  BSYNC B1 ;  /* 0x0000000000017941 */ /* 0x000fea0003800000 */
.L_x_131:
[----:B------:R-:W-:Y:S01]  /*9ab0*/  @!P1 IMAD R89, R89, R23, R12 ;  /* 0x0000001759599224 */ /* 0x000fe200078e020c */
[----:B------:R-:W-:Y:S04]  /*9ac0*/  BSSY B1, `(.L_x_133) ;  /* 0x0000006000017945 */ /* 0x000fe80003800000 */
[----:B------:R0:W-:Y:S01]  /*9ad0*/  @!P1 STG.E.U8 desc[UR48][R4.64+0x61], R89 ;  /* 0x0000615904009986 */ /* 0x0001e2000c101130 */
[----:B------:R-:W-:Y:S05]  /*9ae0*/  @P4 BRA `(.L_x_134) ;  /* 0x00000000000c4947 */ /* 0x000fea0003800000 */
[----:B------:R-:W0:Y:S02]  /*9af0*/  LDG.E.U8 R152, desc[UR48][R8.64+0x60] ;  /* 0x0000603008987981 */ /* 0x000e24000c1e1100 */
[----:B0-----:R-:W-:-:S05]  /*9b00*/  PRMT R11, R152, 0x8880, RZ ;  /* 0x00008880980b7816 */ /* 0x001fca00000000ff */
[----:B------:R-:W-:-:S07]  /*9b10*/  IMAD R12, R11, R22, RZ ;  /* 0x000000160b0c7224 */ /* 0x000fce00078e02ff */
.L_x_134:
[----:B------:R-:W-:Y:S05]  /*9b20*/  BSYNC B1 ;  /* 0x0000000000017941 */ /* 0x000fea0003800000 */
.L_x_133:
[----:B0-----:R-:W-:Y:S01]  /*9b30*/  @!P4 IMAD R11, R90, R23, R12 ;  /* 0x000000175a0bc224 */ /* 0x001fe200078e020c */
[----:B------:R-:W-:Y:S04]  /*9b40*/  BSSY B1, `(.L_x_135) ;  /* 0x0000006000017945 */ /* 0x000fe80003800000 */
[----:B------:R0:W-:Y:S01]  /*9b50*/  @!P4 STG.E.U8 desc[UR48][R6.64+0x60], R11 ;  /* 0x0000600b0600c986 */ /* 0x0001e2000c101130 */
[----:B------:R-:W-:Y:S05]  /*9b60*/  @P6 BRA `(.L_x_136) ;  /* 0x00000000000c6947 */ /* 0x000fea0003800000 */
[----:B------:R-:W0:Y:S02]  /*9b70*/  LDG.E.U8 R152, desc[UR48][R8.64+0x61] ;  /* 0x0000613008987981 */ /* 0x000e24000c1e1100 */
[----:B0-----:R-:W-:-:S05]  /*9b80*/  PRMT R11, R152, 0x8880, RZ ;  /* 0x00008880980b7816 */ /* 0x001fca00000000ff */
[----:B------:R-:W-:-:S07]  /*9b90*/  IMAD R12, R11, R22, RZ ;  /* 0x000000160b0c7224 */ /* 0x000fce00078e02ff */
.L_x_136:
[----:B------:R-:W-:Y:S05]  /*9ba0*/  BSYNC B1 ;  /* 0x0000000000017941 */ /* 0x000fea0003800000 */
.L_x_135:
[----:B------:R-:W-:Y:S01]  /*9bb0*/  @!P6 IMAD R91, R91, R23, R12 ;  /* 0x000000175b5be224 */ /* 0x000fe200078e020c */
[----:B------:R-:W-:Y:S04]  /*9bc0*/  BSSY B1, `(.L_x_137) ;  /* 0x0000006000017945 */ /* 0x000fe80003800000 */
[----:B------:R0:W-:Y:S01]  /*9bd0*/  @!P6 STG.E.U8 desc[UR48][R6.64+0x61], R91 ;  /* 0x0000615b0600e986 */ /* 0x0001e2000c101130 */
[----:B------:R-:W-:Y:S05]  /*9be0*/  @P2 BRA `(.L_x_138) ;  /* 0x00000000000c2947 */ /* 0x000fea0003800000 */
[----:B------:R-:W0:Y:S02]  /*9bf0*/  LDG.E.U8 R152, desc[UR48][R2.64+0x68] ;  /* 0x0000683002987981 */ /* 0x000e24000c1e1100 */
[----:B0-----:R-:W-:-:S05]  /*9c00*/  PRMT R11, R152, 0x8880, RZ ;  /* 0x00008880980b7816 */ /* 0x001fca00000000ff */
[----:B------:R-:W-:-:S07]  /*9c10*/  IMAD R12, R11, R22, RZ ;  /* 0x000000160b0c7224 */ /* 0x000fce00078e02ff */
.L_x_138:
[----:B------:R-:W-:Y:S05]  /*9c20*/  BSYNC B1 ;  /* 0x0000000000017941 */ /* 0x000fea0003800000 */
.L_x_137:
        /* <DEDUP_REMOVED lines=16> */
.L_x_140:
[----:B------:R-:W-:Y:S05]  /*9d30*/  BSYNC B1 ;  /* 0x0000000000017941 */ /* 0x000fea0003800000 */
.L_x_139:
[----:B------:R-:W-:Y:S01]  /*9d40*/  @!P4 IMAD R93, R93, R23, R12 ;  /* 0x000000175d5dc224 */ /* 0x000fe200078e020c */
[----:B------:R-:W-:Y:S04]  /*9d50*/  BSSY B1, `(.L_x_141) ;  /* 0x0000006000017945 */ /* 0x000fe80003800000 */
[----:B------:R0:W-:Y:S01]  /*9d60*/  @!P4 STG.E.U8 desc[UR48][R4.64+0x69], R93 ;  /* 0x0000695d0400c986 */ /* 0x0001e2000c101130 */
[----:B------:R-:W-:Y:S05]  /*9d70*/  @P3 BRA `(.L_x_142) ;  /* 0x00000000000c3947 */ /* 0x000fea0003800000 */
[----:B------:R-:W0:Y:S02]  /*9d80*/  LDG.E.U8 R152, desc[UR48][R8.64+0x68] ;  /* 0x0000683008987981 */ /* 0x000e24000c1e1100 */
[----:B0-----:R-:W-:-:S05]  /*9d90*/  PRMT R11, R152, 0x8880, RZ ;  /* 0x00008880980b7816 */ /* 0x001fca00000000ff */
[----:B------:R-:W-:-:S07]  /*9da0*/  IMAD R12, R11, R22, RZ ;  /* 0x000000160b0c7224 */ /* 0x000fce00078e02ff */
.L_x_142:
[----:B------:R-:W-:Y:S05]  /*9db0*/  BSYNC B1 ;  /* 0x0000000000017941 */ /* 0x000fea0003800000 */
.L_x_141:
[----:B0-----:R-:W-:Y:S01]  /*9dc0*/  @!P3 IMAD R11, R94, R23, R12 ;  /* 0x000000175e0bb224 */ /* 0x001fe200078e020c */
[----:B------:R-:W-:Y:S04]  /*9dd0*/  BSSY B1, `(.L_x_143) ;  /* 0x0000006000017945 */ /* 0x000fe80003800000 */
[----:B------:R0:W-:Y:S01]  /*9de0*/  @!P3 STG.E.U8 desc[UR48][R6.64+0x68], R11 ;  /* 0x0000680b0600b986 */ /* 0x0001e2000c101130 */
[----:B------:R-:W-:Y:S05]  /*9df0*/  @P2 BRA `(.L_x_144) ;  /* 0x00000000000c2947 */ /* 0x000fea0003800000 */
[----:B------:R-:W0:Y:S02]  /*9e00*/  LDG.E.U8 R152, desc[UR48][R8.64+0x69] ;  /* 0x0000693008987981 */ /* 0x000e24000c1e1100 */
[----:B0-----:R-:W-:-:S05]  /*9e10*/  PRMT R11, R152, 0x8880, RZ ;  /* 0x00008880980b7816 */ /* 0x001fca00000000ff */
[----:B------:R-:W-:-:S07]  /*9e20*/  IMAD R12, R11, R22, RZ ;  /* 0x000000160b0c7224 */ /* 0x000fce00078e02ff */
.L_x_144:
[----:B------:R-:W-:Y:S05]  /*9e30*/  BSYNC B1 ;  /* 0x0000000000017941 */ /* 0x000fea0003800000 */
.L_x_143:
[----:B------:R-:W-:Y:S01]  /*9e40*/  @!P2 IMAD R95, R95, R23, R12 ;  /* 0x000000175f5fa224 */ /* 0x000fe200078e020c */
[----:B------:R-:W-:Y:S04]  /*9e50*/  BSSY B1, `(.L_x_145) ;  /* 0x0000006000017945 */ /* 0x000fe80003800000 */
[----:B------:R0:W-:Y:S01]  /*9e60*/  @!P2 STG.E.U8 desc[UR48][R6.64+0x69], R95 ;  /* 0x0000695f0600a986 */ /* 0x0001e2000c101130 */
[----:B------:R-:W-:Y:S05]  /*9e70*/  @P6 BRA `(.L_x_146) ;  /* 0x00000000000c6947 */ /* 0x000fea0003800000 */
[----:B------:R-:W0:Y:S02]  /*9e80*/  LDG.E.U8 R152, desc[UR48][R2.64+0x70] ;  /* 0x0000703002987981 */ /* 0x000e24000c1e1100 */
[----:B0-----:R-:W-:-:S05]  /*9e90*/  PRMT R11, R152, 0x8880, RZ ;  /* 0x00008880980b7816 */ /* 0x001fca00000000ff */
[----:B------:R-:W-:-:S07]  /*9ea0*/  IMAD R12, R11, R22, RZ ;  /* 0x000000160b0c7224 */ /* 0x000fce00078e02ff */
.L_x_146:
[----:B------:R-:W-:Y:S05]  /*9eb0*/  BSYNC B1 ;  /* 0x0000000000017941 */ /* 0x000fea0003800000 */
.L_x_145:
[----:B0-----:R-:W-:Y:S01]  /*9ec0*/  @!P6 IMAD R11, R80, R23, R12 ;  /* 0x00000017500be224 */ /* 0x001fe200078e020c */
[----:B------:R-:W-:Y:S04]  /*9ed0*/  BSSY B1, `(.L_x_147) ;  /* 0x0000006000017945 */ /* 0x000fe80003800000 */
[----:B------:R0:W-:Y:S01]  /*9ee0*/  @!P6 STG.E.U8 desc[UR48][R4.64+0x70], R11 ;  /* 0x0000700b0400e986 */ /* 0x0001e2000c101130 */
[----:B------:R-:W-:Y:S05]  /*9ef0*/  @P5 BRA `(.L_x_148) ;  /* 0x00000000000c5947 */ /* 0x000fea0003800000 */
[----:B------:R-:W0:Y:S02]  /*9f00*/  LDG.E.U8 R152, desc[UR48][R2.64+0x71] ;  /* 0x0000713002987981 */ /* 0x000e24000c1e1100 */
[----:B0-----:R-:W-:-:S05]  /*9f10*/  PRMT R11, R152, 0x8880, RZ ;  /* 0x00008880980b7816 */ /* 0x001fca00000000ff */
[----:B------:R-:W-:-:S07]  /*9f20*/  IMAD R12, R11, R22, RZ ;  /* 0x000000160b0c7224 */ /* 0x000fce00078e02ff */
.L_x_148:
[----:B------:R-:W-:Y:S05]  /*9f30*/  BSYNC B1 ;  /* 0x0000000000017941 */ /* 0x000fea0003800000 */
.L_x_147:
[----:B------:R-:W-:Y:S01]  /*9f40*/  @!P5 IMAD R81, R81, R23, R12 ;  /* 0x000000175151d224 */ /* 0x000fe200078e020c */
[----:B------:R-:W-:Y:S04]  /*9f50*/  BSSY B1, `(.L_x_149) ;  /* 0x0000006000017945 */ /* 0x000fe80003800000 */
[----:B------:R0:W-:Y:S01]  /*9f60*/  @!P5 STG.E.U8 desc[UR48][R4.64+0x71], R81 ;  /* 0x000071510400d986 */ /* 0x0001e2000c101130 */
[----:B------:R-:W-:Y:S05]  /*9f70*/  @P1 BRA `(.L_x_150) ;  /* 0x00000000000c1947 */ /* 0x000fea0003800000 */
[----:B------:R-:W0:Y:S02]  /*9f80*/  LDG.E.U8 R152, desc[UR48][R8.64+0x70] ;  /* 0x0000703008987981 */ /* 0x000e24000c1e1100 */
[----:B0-----:R-:W-:-:S05]  /*9f90*/  PRMT R11, R152, 0x8880, RZ ;  /* 0x00008880980b7816 */ /* 0x001fca00000000ff */
[----:B------:R-:W-:-:S07]  /*9fa0*/  IMAD R12, R11, R22, RZ ;  /* 0x000000160b0c7224 */ /* 0x000fce00078e02ff */
.L_x_150:
[----:B------:R-:W-:Y:S05]  /*9fb0*/  BSYNC B1 ;  /* 0x0000000000017941 */ /* 0x000fea0003800000 */
.L_x_149:
        /* <DEDUP_REMOVED lines=16> */
.L_x_152:
[----:B------:R-:W-:Y:S05]  /*a0c0*/  BSYNC B1 ;  /* 0x0000000000017941 */ /* 0x000fea0003800000 */
.L_x_151:
[----:B------:R-:W-:Y:S01]  /*a0d0*/  @!P0 IMAD R83, R83, R23, R12 ;  /* 0x0000001753538224 */ /* 0x000fe200078e020c */
[----:B------:R-:W-:Y:S04]  /*a0e0*/  BSSY B1, `(.L_x_153) ;  /* 0x0000006000017945 */ /* 0x000fe80003800000 */
[----:B------:R0:W-:Y:S01]  /*a0f0*/  @!P0 STG.E.U8 desc[UR48][R6.64+0x71], R83 ;  /* 0x0000715306008986 */ /* 0x0001e2000c101130 */
[----:B------:R-:W-:Y:S05]  /*a100*/  @P5 BRA `(.L_x_154) ;  /* 0x00000000000c5947 */ /* 0x000fea0003800000 */
[----:B------:R-:W0:Y:S02]  /*a110*/  LDG.E.U8 R152, desc[UR48][R2.64+0x78] ;  /* 0x0000783002987981 */ /* 0x000e24000c1e1100 */
[----:B0-----:R-:W-:-:S05]  /*a120*/  PRMT R11, R152, 0x8880, RZ ;  /* 0x00008880980b7816 */ /* 0x001fca00000000ff */
[----:B------:R-:W-:-:S07]  /*a130*/  IMAD R12, R11, R22, RZ ;  /* 0x000000160b0c7224 */ /* 0x000fce00078e02ff */
.L_x_154:
[----:B------:R-:W-:Y:S05]  /*a140*/  BSYNC B1 ;  /* 0x0000000000017941 */ /* 0x000fea0003800000 */
.L_x_153:
[----:B0-----:R-:W-:Y:S01]  /*a150*/  @!P5 IMAD R11, R84, R23, R12 ;  /* 0x00000017540bd224 */ /* 0x001fe200078e020c */
[----:B------:R-:W-:Y:S04]  /*a160*/  BSSY B1, `(.L_x_155) ;  /* 0x0000006000017945 */ /* 0x000fe80003800000 */
[----:B------:R0:W-:Y:S01]  /*a170*/  @!P5 STG.E.U8 desc[UR48][R4.64+0x78], R11 ;  /* 0x0000780b0400d986 */ /* 0x0001e2000c101130 */
[----:B------:R-:W-:Y:S05]  /*a180*/  @P1 BRA `(.L_x_156) ;  /* 0x00000000000c1947 */ /* 0x000fea0003800000 */
[----:B------:R-:W0:Y:S02]  /*a190*/  LDG.E.U8 R152, desc[UR48][R2.64+0x79] ;  /* 0x0000793002987981 */ /* 0x000e24000c1e1100 */
[----:B0-----:R-:W-:-:S05]  /*a1a0*/  PRMT R11, R152, 0x8880, RZ ;  /* 0x00008880980b7816 */ /* 0x001fca00000000ff */
[----:B------:R-:W-:-:S07]  /*a1b0*/  IMAD R12, R11, R22, RZ ;  /* 0x000000160b0c7224 */ /* 0x000fce00078e02ff */
.L_x_156:
[----:B------:R-:W-:Y:S05]  /*a1c0*/  BSYNC B1 ;  /* 0x0000000000017941 */ /* 0x000fea0003800000 */
.L_x_155:
[----:B------:R-:W-:Y:S01]  /*a1d0*/  @!P1 IMAD R85, R85, R23, R12 ;  /* 0x0000001755559224 */ /* 0x000fe200078e020c */
[----:B------:R-:W-:Y:S04]  /*a1e0*/  BSSY B1, `(.L_x_157) ;  /* 0x0000006000017945 */ /* 0x000fe80003800000 */
[----:B------:R0:W-:Y:S01]  /*a1f0*/  @!P1 STG.E.U8 desc[UR48][R4.64+0x79], R85 ;  /* 0x0000795504009986 */ /* 0x0001e2000c101130 */
[----:B------:R-:W-:Y:S05]  /*a200*/  @P4 BRA `(.L_x_158) ;  /* 0x00000000000c4947 */ /* 0x000fea0003800000 */
[----:B------:R-:W0:Y:S02]  /*a210*/  LDG.E.U8 R152, desc[UR48][R8.64+0x78] ;  /* 0x0000783008987981 */ /* 0x000e24000c1e1100 */
[----:B0-----:R-:W-:-:S05]  /*a220*/  PRMT R11, R152, 0x8880, RZ ;  /* 0x00008880980b7816 */ /* 0x001fca00000000ff */
[----:B------:R-:W-:-:S07]  /*a230*/  IMAD R12, R11, R22, RZ ;  /* 0x000000160b0c7224 */ /* 0x000fce00078e02ff */
.L_x_158:
[----:B------:R-:W-:Y:S05]  /*a240*/  BSYNC B1 ;  /* 0x0000000000017941 */ /* 0x000fea0003800000 */
.L_x_157:
[----:B0-----:R-:W-:Y:S01]  /*a250*/  @!P4 IMAD R11, R86, R23, R12 ;  /* 0x00000017560bc224 */ /* 0x001fe200078e020c */
[----:B------:R-:W-:Y:S04]  /*a260*/  BSSY B1, `(.L_x_159) ;  /* 0x0000006000017945 */ /* 0x000fe80003800000 */
[----:B------:R0:W-:Y:S01]  /*a270*/  @!P4 STG.E.U8 desc[UR48][R6.64+0x78], R11 ;  /* 0x0000780b0600c986 */ /* 0x0001e2000c101130 */
[----:B------:R-:W-:Y:S05]  /*a280*/  @P6 BRA `(.L_x_160) ;  /* 0x00000000000c6947 */ /* 0x000fea0003800000 */
[----:B------:R-:W0:Y:S02]  /*a290*/  LDG.E.U8 R152, desc[UR48][R8.64+0x79] ;  /* 0x0000793008987981 */ /* 0x000e24000c1e1100 */
[----:B0-----:R-:W-:-:S05]  /*a2a0*/  PRMT R11, R152, 0x8880, RZ ;  /* 0x00008880980b7816 */ /* 0x001fca00000000ff */
[----:B------:R-:W-:-:S07]  /*a2b0*/  IMAD R12, R11, R22, RZ ;  /* 0x000000160b0c7224 */ /* 0x000fce00078e02ff */
.L_x_160:
[----:B------:R-:W-:Y:S05]  /*a2c0*/  BSYNC B1 ;  /* 0x0000000000017941 */ /* 0x000fea0003800000 */
.L_x_159:
[----:B------:R-:W-:Y:S01]  /*a2d0*/  @!P6 IMAD R87, R87, R23, R12 ;  /* 0x000000175757e224 */ /* 0x000fe200078e020c */
[----:B------:R-:W-:Y:S04]  /*a2e0*/  BSSY B1, `(.L_x_161) ;  /* 0x0000006000017945 */ /* 0x000fe80003800000 */
[----:B------:R0:W-:Y:S01]  /*a2f0*/  @!P6 STG.E.U8 desc[UR48][R6.64+0x79], R87 ;  /* 0x000079570600e986 */ /* 0x0001e2000c101130 */
[----:B------:R-:W-:Y:S05]  /*a300*/  @P2 BRA `(.L_x_162) ;  /* 0x00000000000c2947 */ /* 0x000fea0003800000 */
[----:B------:R-:W0:Y:S02]  /*a310*/  LDG.E.U8 R152, desc[UR48][R2.64+0x80] ;  /* 0x0000803002987981 */ /* 0x000e24000c1e1100 */
[----:B0-----:R-:W-:-:S05]  /*a320*/  PRMT R11, R152, 0x8880, RZ ;  /* 0x00008880980b7816 */ /* 0x001fca00000000ff */
[----:B------:R-:W-:-:S07]  /*a330*/  IMAD R12, R11, R22, RZ ;  /* 0x000000160b0c7224 */ /* 0x000fce00078e02ff */
.L_x_162:
[----:B------:R-:W-:Y:S05]  /*a340*/  BSYNC B1 ;  /* 0x0000000000017941 */ /* 0x000fea0003800000 */
.L_x_161:
        /* <DEDUP_REMOVED lines=16> */
.L_x_164:
[----:B------:R-:W-:Y:S05]  /*a450*/  BSYNC B1 ;  /* 0x0000000000017941 */ /* 0x000fea0003800000 */
.L_x_163:
[----:B------:R-:W-:Y:S01]  /*a460*/  @!P4 IMAD R73, R73, R23, R12 ;  /* 0x000000174949c224 */ /* 0x000fe200078e020c */
[----:B------:R-:W-:Y:S04]  /*a470*/  BSSY B1, `(.L_x_165) ;  /* 0x0000006000017945 */ /* 0x000fe80003800000 */
[----:B------:R0:W-:Y:S01]  /*a480*/  @!P4 STG.E.U8 desc[UR48][R4.64+0x81], R73 ;  /* 0x000081490400c986 */ /* 0x0001e2000c101130 */
[----:B------:R-:W-:Y:S05]  /*a490*/  @P3 BRA `(.L_x_166) ;  /* 0x00000000000c3947 */ /* 0x000fea0003800000 */
[----:B------:R-:W0:Y:S02]  /*a4a0*/  LDG.E.U8 R152, desc[UR48][R8.64+0x80] ;  /* 0x0000803008987981 */ /* 0x000e24000c1e1100 */
[----:B0-----:R-:W-:-:S05]  /*a4b0*/  PRMT R11, R152, 0x8880, RZ ;  /* 0x00008880980b7816 */ /* 0x001fca00000000ff */
[----:B------:R-:W-:-:S07]  /*a4c0*/  IMAD R12, R11, R22, RZ ;  /* 0x000000160b0c7224 */ /* 0x000fce00078e02ff */
.L_x_166:
[----:B------:R-:W-:Y:S05]  /*a4d0*/  BSYNC B1 ;  /* 0x0000000000017941 */ /* 0x000fea0003800000 */
.L_x_165:
[----:B0-----:R-:W-:Y:S01]  /*a4e0*/  @!P3 IMAD R11, R74, R23, R12 ;  /* 0x000000174a0bb224 */ /* 0x001fe200078e020c */
[----:B------:R-:W-:Y:S04]  /*a4f0*/  BSSY B1, `(.L_x_167) ;  /* 0x0000006000017945 */ /* 0x000fe80003800000 */
[----:B------:R0:W-:Y:S01]  /*a500*/  @!P3 STG.E.U8 desc[UR48][R6.64+0x80], R11 ;  /* 0x0000800b0600b986 */ /* 0x0001e2000c101130 */
[----:B------:R-:W-:Y:S05]  /*a510*/  @P2 BRA `(.L_x_168) ;  /* 0x00000000000c2947 */ /* 0x000fea0003800000 */
[----:B------:R-:W0:Y:S02]  /*a520*/  LDG.E.U8 R152, desc[UR48][R8.64+0x81] ;  /* 0x0000813008987981 */ /* 0x000e24000c1e1100 */
[----:B0-----:R-:W-:-:S05]  /*a530*/  PRMT R11, R152, 0x8880, RZ ;  /* 0x00008880980b7816 */ /* 0x001fca00000000ff */
[----:B------:R-:W-:-:S07]  /*a540*/  IMAD R12, R11, R22, RZ ;  /* 0x000000160b0c7224 */ /* 0x000fce00078e02ff */
.L_x_168:
[----:B------:R-:W-:Y:S05]  /*a550*/  BSYNC B1 ;  /* 0x0000000000017941 */ /* 0x000fea0003800000 */
.L_x_167:
[----:B------:R-:W-:Y:S01]  /*a560*/  @!P2 IMAD R75, R75, R23, R12 ;  /* 0x000000174b4ba224 */ /* 0x000fe200078e020c */
[----:B------:R-:W-:Y:S04]  /*a570*/  BSSY B1, `(.L_x_169) ;  /* 0x0000006000017945 */ /* 0x000fe80003800000 */
[----:B------:R0:W-:Y:S01]  /*a580*/  @!P2 STG.E.U8 desc[UR48][R6.64+0x81], R75 ;  /* 0x0000814b0600a986 */ /* 0x0001e2000c101130 */
[----:B------:R-:W-:Y:S05]  /*a590*/  @P6 BRA `(.L_x_170) ;  /* 0x00000000000c6947 */ /* 0x000fea0003800000 */
[----:B------:R-:W0:Y:S02]  /*a5a0*/  LDG.E.U8 R152, desc[UR48][R2.64+0x88] ;  /* 0x0000883002987981 */ /* 0x000e24000c1e1100 */
[----:B0-----:R-:W-:-:S05]  /*a5b0*/  PRMT R11, R152, 0x8880, RZ ;  /* 0x00008880980b7816 */ /* 0x001fca00000000ff */
[----:B------:R-:W-:-:S07]  /*a5c0*/  IMAD R12, R11, R22, RZ ;  /* 0x000000160b0c7224 */ /* 0x000fce00078e02ff */
.L_x_170:
[----:B------:R-:W-:Y:S05]  /*a5d0*/  BSYNC B1 ;  /* 0x0000000000017941 */ /* 0x000fea0003800000 */
.L_x_169:
[----:B0-----:R-:W-:Y:S01]  /*a5e0*/  @!P6 IMAD R11, R76, R23, R12 ;  /* 0x000000174c0be224 */ /* 0x001fe200078e020c */
[----:B------:R-:W-:Y:S04]  /*a5f0*/  BSSY B1, `(.L_x_171) ;  /* 0x0000006000017945 */ /* 0x000fe80003800000 */
[----:B------:R0:W-:Y:S01]  /*a600*/  @!P6 STG.E.U8 desc[UR48][R4.64+0x88], R11 ;  /* 0x0000880b0400e986 */ /* 0x0001e2000c101130 */
[----:B------:R-:W-:Y:S05]  /*a610*/  @P5 BRA `(.L_x_172) ;  /* 0x00000000000c5947 */ /* 0x000fea0003800000 */
[----:B------:R-:W0:Y:S02]  /*a620*/  LDG.E.U8 R152, desc[UR48][R2.64+0x89] ;  /* 0x0000893002987981 */ /* 0x000e24000c1e1100 */
[----:B0-----:R-:W-:-:S05]  /*a630*/  PRMT R11, R152, 0x8880, RZ ;  /* 0x00008880980b7816 */ /* 0x001fca00000000ff */
[----:B------:R-:W-:-:S07]  /*a640*/  IMAD R12, R11, R22, RZ ;  /* 0x000000160b0c7224 */ /* 0x000fce00078e02ff */
.L_x_172:
[----:B------:R-:W-:Y:S05]  /*a650*/  BSYNC B1 ;  /* 0x0000000000017941 */ /* 0x000fea0003800000 */
.L_x_171:
[----:B------:R-:W-:Y:S01]  /*a660*/  @!P5 IMAD R77, R77, R23, R12 ;  /* 0x000000174d4dd224 */ /* 0x000fe200078e020c */
[----:B------:R-:W-:Y:S04]  /*a670*/  BSSY B1, `(.L_x_173) ;  /* 0x0000006000017945 */ /* 0x000fe80003800000 */
[----:B------:R0:W-:Y:S01]  /*a680*/  @!P5 STG.E.U8 desc[UR48][R4.64+0x89], R77 ;  /* 0x0000894d0400d986 */ /* 0x0001e2000c101130 */
[----:B------:R-:W-:Y:S05]  /*a690*/  @P1 BRA `(.L_x_174) ;  /* 0x00000000000c1947 */ /* 0x000fea0003800000 */
[----:B------:R-:W0:Y:S02]  /*a6a0*/  LDG.E.U8 R152, desc[UR48][R8.64+0x88] ;  /* 0x0000883008987981 */ /* 0x000e24000c1e1100 */
[----:B0-----:R-:W-:-:S05]  /*a6b0*/  PRMT R11, R152, 0x8880, RZ ;  /* 0x00008880980b7816 */ /* 0x001fca00000000ff */
[----:B------:R-:W-:-:S07]  /*a6c0*/  IMAD R12, R11, R22, RZ ;  /* 0x000000160b0c7224 */ /* 0x000fce00078e02ff */
.L_x_174:
[----:B------:R-:W-:Y:S05]  /*a6d0*/  BSYNC B1 ;  /* 0x0000000000017941 */ /* 0x000fea0003800000 */
.L_x_173:
        /* <DEDUP_REMOVED lines=16> */
.L_x_176:
[----:B------:R-:W-:Y:S05]  /*a7e0*/  BSYNC B1 ;  /* 0x0000000000017941 */ /* 0x000fea0003800000 */
.L_x_175:
[----:B------:R-:W-:Y:S01]  /*a7f0*/  @!P0 IMAD R79, R79, R23, R12 ;  /* 0x000000174f4f8224 */ /* 0x000fe200078e020c */
[----:B------:R-:W-:Y:S04]  /*a800*/  BSSY B1, `(.L_x_177) ;  /* 0x0000006000017945 */ /* 0x000fe80003800000 */
[----:B------:R0:W-:Y:S01]  /*a810*/  @!P0 STG.E.U8 desc[UR48][R6.64+0x89], R79 ;  /* 0x0000894f06008986 */ /* 0x0001e2000c101130 */
[----:B------:R-:W-:Y:S05]  /*a820*/  @P5 BRA `(.L_x_178) ;  /* 0x00000000000c5947 */ /* 0x000fea0003800000 */
[----:B------:R-:W0:Y:S02]  /*a830*/  LDG.E.U8 R152, desc[UR48][R2.64+0x90] ;  /* 0x0000903002987981 */ /* 0x000e24000c1e1100 */
[----:B0-----:R-:W-:-:S05]  /*a840*/  PRMT R11, R152, 0x8880, RZ ;  /* 0x00008880980b7816 */ /* 0x001fca00000000ff */
[----:B------:R-:W-:-:S07]  /*a850*/  IMAD R12, R11, R22, RZ ;  /* 0x000000160b0c7224 */ /* 0x000fce00078e02ff */
.L_x_178:
[----:B------:R-:W-:Y:S05]  /*a860*/  BSYNC B1 ;  /* 0x0000000000017941 */ /* 0x000fea0003800000 */
.L_x_177:
[----:B0-----:R-:W-:Y:S01]  /*a870*/  @!P5 IMAD R11, R64, R23, R12 ;  /* 0x00000017400bd224 */ /* 0x001fe200078e020c */
[----:B------:R-:W-:Y:S04]  /*a880*/  BSSY B1, `(.L_x_179) ;  /* 0x0000006000017945 */ /* 0x000fe80003800000 */
[----:B------:R0:W-:Y:S01]  /*a890*/  @!P5 STG.E.U8 desc[UR48][R4.64+0x90], R11 ;  /* 0x0000900b0400d986 */ /* 0x0001e2000c101130 */
[----:B------:R-:W-:Y:S05]  /*a8a0*/  @P1 BRA `(.L_x_180) ;  /* 0x00000000000c1947 */ /* 0x000fea0003800000 */
[----:B------:R-:W0:Y:S02]  /*a8b0*/  LDG.E.U8 R152, desc[UR48][R2.64+0x91] ;  /* 0x0000913002987981 */ /* 0x000e24000c1e1100 */
[----:B0-----:R-:W-:-:S05]  /*a8c0*/  PRMT R11, R152, 0x8880, RZ ;  /* 0x00008880980b7816 */ /* 0x001fca00000000ff */
[----:B------:R-:W-:-:S07]  /*a8d0*/  IMAD R12, R11, R22, RZ ;  /* 0x000000160b0c7224 */ /* 0x000fce00078e02ff */
.L_x_180:
[----:B------:R-:W-:Y:S05]  /*a8e0*/  BSYNC B1 ;  /* 0x0000000000017941 */ /* 0x000fea0003800000 */
.L_x_179:
[----:B------:R-:W-:Y:S01]  /*a8f0*/  @!P1 IMAD R65, R65, R23, R12 ;  /* 0x0000001741419224 */ /* 0x000fe200078e020c */
[----:B------:R-:W-:Y:S04]  /*a900*/  BSSY B1, `(.L_x_181) ;  /* 0x0000006000017945 */ /* 0x000fe80003800000 */
[----:B------:R0:W-:Y:S01]  /*a910*/  @!P1 STG.E.U8 desc[UR48][R4.64+0x91], R65 ;  /* 0x0000914104009986 */ /* 0x0001e2000c101130 */
[----:B------:R-:W-:Y:S05]  /*a920*/  @P4 BRA `(.L_x_182) ;  /* 0x00000000000c4947 */ /* 0x000fea0003800000 */
[----:B------:R-:W0:Y:S02]  /*a930*/  LDG.E.U8 R152, desc[UR48][R8.64+0x90] ;  /* 0x0000903008987981 */ /* 0x000e24000c1e1100 */
[----:B0-----:R-:W-:-:S05]  /*a940*/  PRMT R11, R152, 0x8880, RZ ;  /* 0x00008880980b7816 */ /* 0x001fca00000000ff */
[----:B------:R-:W-:-:S07]  /*a950*/  IMAD R12, R11, R22, RZ ;  /* 0x000000160b0c7224 */ /* 0x000fce00078e02ff */
.L_x_182:
[----:B------:R-:W-:Y:S05]  /*a960*/  BSYNC B1 ;  /* 0x0000000000017941 */ /* 0x000fea0003800000 */
.L_x_181:
[----:B0-----:R-:W-:Y:S01]  /*a970*/  @!P4 IMAD R11, R66, R23, R12 ;  /* 0x00000017420bc224 */ /* 0x001fe200078e020c */
[----:B------:R-:W-:Y:S04]  /*a980*/  BSSY B1, `(.L_x_183) ;  /* 0x0000006000017945 */ /* 0x000fe80003800000 */
[----:B------:R0:W-:Y:S01]  /*a990*/  @!P4 STG.E.U8 desc[UR48][R6.64+0x90], R11 ;  /* 0x0000900b0600c986 */ /* 0x0001e2000c101130 */
[----:B------:R-:W-:Y:S05]  /*a9a0*/  @P6 BRA `(.L_x_184) ;  /* 0x00000000000c6947 */ /* 0x000fea0003800000 */
[----:B------:R-:W0:Y:S02]  /*a9b0*/  LDG.E.U8 R152, desc[UR48][R8.64+0x91] ;  /* 0x0000913008987981 */ /* 0x000e24000c1e1100 */
[----:B0-----:R-:W-:-:S05]  /*a9c0*/  PRMT R11, R152, 0x8880, RZ ;  /* 0x00008880980b7816 */ /* 0x001fca00000000ff */
[----:B------:R-:W-:-:S07]  /*a9d0*/  IMAD R12, R11, R22, RZ ;  /* 0x000000160b0c7224 */ /* 0x000fce00078e02ff */
.L_x_184:
[----:B------:R-:W-:Y:S05]  /*a9e0*/  BSYNC B1 ;  /* 0x0000000000017941 */ /* 0x000fea0003800000 */
.L_x_183:
[----:B------:R-:W-:Y:S01]  /*a9f0*/  @!P6 IMAD R67, R67, R23, R12 ;  /* 0x000000174343e224 */ /* 0x000fe200078e020c */
[----:B------:R-:W-:Y:S04]  /*aa00*/  BSSY B1, `(.L_x_185) ;  /* 0x0000006000017945 */ /* 0x000fe80003800000 */
[----:B------:R0:W-:Y:S01]  /*aa10*/  @!P6 STG.E.U8 desc[UR48][R6.64+0x91], R67 ;  /* 0x000091430600e986 */ /* 0x0001e2000c101130 */
[----:B------:R-:W-:Y:S05]  /*aa20*/  @P2 BRA `(.L_x_186) ;  /* 0x00000000000c2947 */ /* 0x000fea0003800000 */
[----:B------:R-:W0:Y:S02]  /*aa30*/  LDG.E.U8 R152, desc[UR48][R2.64+0x98] ;  /* 0x0000983002987981 */ /* 0x000e24000c1e1100 */
[----:B0-----:R-:W-:-:S05]  /*aa40*/  PRMT R11, R152, 0x8880, RZ ;  /* 0x00008880980b7816 */ /* 0x001fca00000000ff */
[----:B------:R-:W-:-:S07]  /*aa50*/  IMAD R12, R11, R22, RZ ;  /* 0x000000160b0c7224 */ /* 0x000fce00078e02ff */
.L_x_186:
[----:B------:R-:W-:Y:S05]  /*aa60*/  BSYNC B1 ;  /* 0x0000000000017941 */ /* 0x000fea0003800000 */
.L_x_185:
        /* <DEDUP_REMOVED lines=16> */
.L_x_188:
[----:B------:R-:W-:Y:S05]  /*ab70*/  BSYNC B1 ;  /* 0x0000000000017941 */ /* 0x000fea0003800000 */
.L_x_187:
[----:B------:R-:W-:Y:S01]  /*ab80*/  @!P4 IMAD R69, R69, R23, R12 ;  /* 0x000000174545c224 */ /* 0x000fe200078e020c */
[----:B------:R-:W-:Y:S04]  /*ab90*/  BSSY B1, `(.L_x_189) ;  /* 0x0000006000017945 */ /* 0x000fe80003800000 */
[----:B------:R0:W-:Y:S01]  /*aba0*/  @!P4 STG.E.U8 desc[UR48][R4.64+0x99], R69 ;  /* 0x000099450400c986 */ /* 0x0001e2000c101130 */
[----:B------:R-:W-:Y:S05]  /*abb0*/  @P3 BRA `(.L_x_190) ;  /* 0x00000000000c3947 */ /* 0x000fea0003800000 */
[----:B------:R-:W0:Y:S02]  /*abc0*/  LDG.E.U8 R152, desc[UR48][R8.64+0x98] ;  /* 0x0000983008987981 */ /* 0x000e24000c1e1100 */
[----:B0-----:R-:W-:-:S05]  /*abd0*/  PRMT R11, R152, 0x8880, RZ ;  /* 0x00008880980b7816 */ /* 0x001fca00000000ff */
[----:B------:R-:W-:-:S07]  /*abe0*/  IMAD R12, R11, R22, RZ ;  /* 0x000000160b0c7224 */ /* 0x000fce00078e02ff */
.L_x_190:
[----:B------:R-:W-:Y:S05]  /*abf0*/  BSYNC B1 ;  /* 0x0000000000017941 */ /* 0x000fea0003800000 */
.L_x_189:
[----:B0-----:R-:W-:Y:S01]  /*ac00*/  @!P3 IMAD R11, R70, R23, R12 ;  /* 0x00000017460bb224 */ /* 0x001fe200078e020c */
[----:B------:R-:W-:Y:S04]  /*ac10*/  BSSY B1, `(.L_x_191) ;  /* 0x0000006000017945 */ /* 0x000fe80003800000 */
[----:B------:R0:W-:Y:S01]  /*ac20*/  @!P3 STG.E.U8 desc[UR48][R6.64+0x98], R11 ;  /* 0x0000980b0600b986 */ /* 0x0001e2000c101130 */
[----:B------:R-:W-:Y:S05]  /*ac30*/  @P2 BRA `(.L_x_192) ;  /* 0x00000000000c2947 */ /* 0x000fea0003800000 */
[----:B------:R-:W0:Y:S02]  /*ac40*/  LDG.E.U8 R152, desc[UR48][R8.64+0x99] ;  /* 0x0000993008987981 */ /* 0x000e24000c1e1100 */
[----:B0-----:R-:W-:-:S05]  /*ac50*/  PRMT R11, R152, 0x8880, RZ ;  /* 0x00008880980b7816 */ /* 0x001fca00000000ff */
[----:B------:R-:W-:-:S07]  /*ac60*/  IMAD R12, R11, R22, RZ ;  /* 0x000000160b0c7224 */ /* 0x000fce00078e02ff */
.L_x_192:
[----:B------:R-:W-:Y:S05]  /*ac70*/  BSYNC B1 ;  /* 0x0000000000017941 */ /* 0x000fea0003800000 */
.L_x_191:
[----:B------:R-:W-:Y:S01]  /*ac80*/  @!P2 IMAD R71, R71, R23, R12 ;  /* 0x000000174747a224 */ /* 0x000fe200078e020c */
[----:B------:R-:W-:Y:S04]  /*ac90*/  BSSY B1, `(.L_x_193) ;  /* 0x0000006000017945 */ /* 0x000fe80003800000 */
[----:B------:R0:W-:Y:S01]  /*aca0*/  @!P2 STG.E.U8 desc[UR48][R6.64+0x99], R71 ;  /* 0x000099470600a986 */ /* 0x0001e2000c101130 */
[----:B------:R-:W-:Y:S05]  /*acb0*/  @P6 BRA `(.L_x_194) ;  /* 0x00000000000c6947 */ /* 0x000fea0003800000 */
[----:B------:R-:W0:Y:S02]  /*acc0*/  LDG.E.U8 R152, desc[UR48][R2.64+0xa0] ;  /* 0x0000a03002987981 */ /* 0x000e24000c1e1100 */
[----:B0-----:R-:W-:-:S05]  /*acd0*/  PRMT R11, R152, 0x8880, RZ ;  /* 0x00008880980b7816 */ /* 0x001fca00000000ff */
[----:B------:R-:W-:-:S07]  /*ace0*/  IMAD R12, R11, R22, RZ ;  /* 0x000000160b0c7224 */ /* 0x000fce00078e02ff */
.L_x_194:
[----:B------:R-:W-:Y:S05]  /*acf0*/  BSYNC B1 ;  /* 0x0000000000017941 */ /* 0x000fea0003800000 */
.L_x_193:
[----:B0-----:R-:W-:Y:S01]  /*ad00*/  @!P6 IMAD R11, R56, R23, R12 ;  /* 0x00000017380be224 */ /* 0x001fe200078e020c */
[----:B------:R-:W-:Y:S04]  /*ad10*/  BSSY B1, `(.L_x_195) ;  /* 0x0000006000017945 */ /* 0x000fe80003800000 */
[----:B------:R0:W-:Y:S01]  /*ad20*/  @!P6 STG.E.U8 desc[UR48][R4.64+0xa0], R11 ;  /* 0x0000a00b0400e986 */ /* 0x0001e2000c101130 */
[----:B------:R-:W-:Y:S05]  /*ad30*/  @P5 BRA `(.L_x_196) ;  /* 0x00000000000c5947 */ /* 0x000fea0003800000 */
[----:B------:R-:W0:Y:S02]  /*ad40*/  LDG.E.U8 R152, desc[UR48][R2.64+0xa1] ;  /* 0x0000a13002987981 */ /* 0x000e24000c1e1100 */
[----:B0-----:R-:W-:-:S05]  /*ad50*/  PRMT R11, R152, 0x8880, RZ ;  /* 0x00008880980b7816 */ /* 0x001fca00000000ff */
[----:B------:R-:W-:-:S07]  /*ad60*/  IMAD R12, R11, R22, RZ ;  /* 0x000000160b0c7224 */ /* 0x000fce00078e02ff */
.L_x_196:
[----:B------:R-:W-:Y:S05]  /*ad70*/  BSYNC B1 ;  /* 0x0000000000017941 */ /* 0x000fea0003800000 */
.L_x_195:
[----:B------:R-:W-:Y:S01]  /*ad80*/  @!P5 IMAD R57, R57, R23, R12 ;  /* 0x000000173939d224 */ /* 0x000fe200078e020c */
[----:B------:R-:W-:Y:S04]  /*ad90*/  BSSY B1, `(.L_x_197) ;  /* 0x0000006000017945 */ /* 0x000fe80003800000 */
[----:B------:R0:W-:Y:S01]  /*ada0*/  @!P5 STG.E.U8 desc[UR48][R4.64+0xa1], R57 ;  /* 0x0000a1390400d986 */ /* 0x0001e2000c101130 */
[----:B------:R-:W-:Y:S05]  /*adb0*/  @P1 BRA `(.L_x_198) ;  /* 0x00000000000c1947 */ /* 0x000fea0003800000 */
[----:B------:R-:W0:Y:S02]  /*adc0*/  LDG.E.U8 R152, desc[UR48][R8.64+0xa0] ;  /* 0x0000a03008987981 */ /* 0x000e24000c1e1100 */
[----:B0-----:R-:W-:-:S05]  /*add0*/  PRMT R11, R152, 0x8880, RZ ;  /* 0x00008880980b7816 */ /* 0x001fca00000000ff */
[----:B------:R-:W-:-:S07]  /*ade0*/  IMAD R12, R11, R22, RZ ;  /* 0x000000160b0c7224 */ /* 0x000fce00078e02ff */
.L_x_198:
[----:B------:R-:W-:Y:S05]  /*adf0*/  BSYNC B1 ;  /* 0x0000000000017941 */ /* 0x000fea0003800000 */
.L_x_197:
        /* <DEDUP_REMOVED lines=16> */
.L_x_200:
[----:B------:R-:W-:Y:S05]  /*af00*/  BSYNC B1 ;  /* 0x0000000000017941 */ /* 0x000fea0003800000 */
.L_x_199:
[----:B------:R-:W-:Y:S01]  /*af10*/  @!P0 IMAD R59, R59, R23, R12 ;  /* 0x000000173b3b8224 */ /* 0x000fe200078e020c */
[----:B------:R-:W-:Y:S04]  /*af20*/  BSSY B1, `(.L_x_201) ;  /* 0x0000006000017945 */ /* 0x000fe80003800000 */
[----:B------:R0:W-:Y:S01]  /*af30*/  @!P0 STG.E.U8 desc[UR48][R6.64+0xa1], R59 ;  /* 0x0000a13b06008986 */ /* 0x0001e2000c101130 */
[----:B------:R-:W-:Y:S05]  /*af40*/  @P5 BRA `(.L_x_202) ;  /* 0x00000000000c5947 */ /* 0x000fea0003800000 */
[----:B------:R-:W0:Y:S02]  /*af50*/  LDG.E.U8 R152, desc[UR48][R2.64+0xa8] ;  /* 0x0000a83002987981 */ /* 0x000e24000c1e1100 */
[----:B0-----:R-:W-:-:S05]  /*af60*/  PRMT R11, R152, 0x8880, RZ ;  /* 0x00008880980b7816 */ /* 0x001fca00000000ff */
[----:B------:R-:W-:-:S07]  /*af70*/  IMAD R12, R11, R22, RZ ;  /* 0x000000160b0c7224 */ /* 0x000fce00078e02ff */
.L_x_202:
[----:B------:R-:W-:Y:S05]  /*af80*/  BSYNC B1 ;  /* 0x0000000000017941 */ /* 0x000fea0003800000 */
.L_x_201:
[----:B0-----:R-:W-:Y:S01]  /*af90*/  @!P5 IMAD R11, R60, R23, R12 ;  /* 0x000000173c0bd224 */ /* 0x001fe200078e020c */
[----:B------:R-:W-:Y:S04]  /*afa0*/  BSSY B1, `(.L_x_203) ;  /* 0x0000006000017945 */ /* 0x000fe80003800000 */
[----:B------:R0:W-:Y:S01]  /*afb0*/  @!P5 STG.E.U8 desc[UR48][R4.64+0xa8], R11 ;  /* 0x0000a80b0400d986 */ /* 0x0001e2000c101130 */
[----:B------:R-:W-:Y:S05]  /*afc0*/  @P1 BRA `(.L_x_204) ;  /* 0x00000000000c1947 */ /* 0x000fea0003800000 */
[----:B------:R-:W0:Y:S02]  /*afd0*/  LDG.E.U8 R152, desc[UR48][R2.64+0xa9] ;  /* 0x0000a93002987981 */ /* 0x000e24000c1e1100 */
[----:B0-----:R-:W-:-:S05]  /*afe0*/  PRMT R11, R152, 0x8880, RZ ;  /* 0x00008880980b7816 */ /* 0x001fca00000000ff */
[----:B------:R-:W-:-:S07]  /*aff0*/  IMAD R12, R11, R22, RZ ;  /* 0x000000160b0c7224 */ /* 0x000fce00078e02ff */
.L_x_204:
[----:B------:R-:W-:Y:S05]  /*b000*/  BSYNC B1 ;  /* 0x0000000000017941 */ /* 0x000fea0003800000 */
.L_x_203:
[----:B------:R-:W-:Y:S01]  /*b010*/  @!P1 IMAD R61, R61, R23, R12 ;  /* 0x000000173d3d9224 */ /* 0x000fe200078e020c */
[----:B------:R-:W-:Y:S04]  /*b020*/  BSSY B1, `(.L_x_205) ;  /* 0x0000006000017945 */ /* 0x000fe80003800000 */
[----:B------:R0:W-:Y:S01]  /*b030*/  @!P1 STG.E.U8 desc[UR48][R4.64+0xa9], R61 ;  /* 0x0000a93d04009986 */ /* 0x0001e2000c101130 */
[----:B------:R-:W-:Y:S05]  /*b040*/  @P4 BRA `(.L_x_206) ;  /* 0x00000000000c4947 */ /* 0x000fea0003800000 */
[----:B------:R-:W0:Y:S02]  /*b050*/  LDG.E.U8 R152, desc[UR48][R8.64+0xa8] ;  /* 0x0000a83008987981 */ /* 0x000e24000c1e1100 */
[----:B0-----:R-:W-:-:S05]  /*b060*/  PRMT R11, R152, 0x8880, RZ ;  /* 0x00008880980b7816 */ /* 0x001fca00000000ff */
[----:B------:R-:W-:-:S07]  /*b070*/  IMAD R12, R11, R22, RZ ;  /* 0x000000160b0c7224 */ /* 0x000fce00078e02ff */
.L_x_206:
[----:B------:R-:W-:Y:S05]  /*b080*/  BSYNC B1 ;  /* 0x0000000000017941 */ /* 0x000fea0003800000 */
.L_x_205:
[----:B0-----:R-:W-:Y:S01]  /*b090*/  @!P4 IMAD R11, R62, R23, R12 ;  /* 0x000000173e0bc224 */ /* 0x001fe200078e020c */
[----:B------:R-:W-:Y:S04]  /*b0a0*/  BSSY B1, `(.L_x_207) ;  /* 0x0000006000017945 */ /* 0x000fe80003800000 */
[----:B------:R0:W-:Y:S01]  /*b0b0*/  @!P4 STG.E.U8 desc[UR48][R6.64+0xa8], R11 ;  /* 0x0000a80b0600c986 */ /* 0x0001e2000c101130 */
[----:B------:R-:W-:Y:S05]  /*b0c0*/  @P6 BRA `(.L_x_208) ;  /* 0x00000000000c6947 */ /* 0x000fea0003800000 */
[----:B------:R-:W0:Y:S02]  /*b0d0*/  LDG.E.U8 R152, desc[UR48][R8.64+0xa9] ;  /* 0x0000a93008987981 */ /* 0x000e24000c1e1100 */
[----:B0-----:R-:W-:-:S05]  /*b0e0*/  PRMT R11, R152, 0x8880, RZ ;  /* 0x00008880980b7816 */ /* 0x001fca00000000ff */
[----:B------:R-:W-:-:S07]  /*b0f0*/  IMAD R12, R11, R22, RZ ;  /* 0x000000160b0c7224 */ /* 0x000fce00078e02ff */
.L_x_208:
[----:B------:R-:W-:Y:S05]  /*b100*/  BSYNC B1 ;  /* 0x0000000000017941 */ /* 0x000fea0003800000 */
.L_x_207:
[----:B------:R-:W-:Y:S01]  /*b110*/  @!P6 IMAD R63, R63, R23, R12 ;  /* 0x000000173f3fe224 */ /* 0x000fe200078e020c */
[----:B------:R-:W-:Y:S04]  /*b120*/  BSSY B1, `(.L_x_209) ;  /* 0x0000006000017945 */ /* 0x000fe80003800000 */
[----:B------:R0:W-:Y:S01]  /*b130*/  @!P6 STG.E.U8 desc[UR48][R6.64+0xa9], R63 ;  /* 0x0000a93f0600e986 */ /* 0x0001e2000c101130 */
[----:B------:R-:W-:Y:S05]  /*b140*/  @P2 BRA `(.L_x_210) ;  /* 0x00000000000c2947 */ /* 0x000fea0003800000 */
[----:B------:R-:W0:Y:S02]  /*b150*/  LDG.E.U8 R152, desc[UR48][R2.64+0xb0] ;  /* 0x0000b03002987981 */ /* 0x000e24000c1e1100 */
[----:B0-----:R-:W-:-:S05]  /*b160*/  PRMT R11, R152, 0x8880, RZ ;  /* 0x00008880980b7816 */ /* 0x001fca00000000ff */
[----:B------:R-:W-:-:S07]  /*b170*/  IMAD R12, R11, R22, RZ ;  /* 0x000000160b0c7224 */ /* 0x000fce00078e02ff */
.L_x_210:
[----:B------:R-:W-:Y:S05]  /*b180*/  BSYNC B1 ;  /* 0x0000000000017941 */ /* 0x000fea0003800000 */
.L_x_209:
        /* <DEDUP_REMOVED lines=16> */
.L_x_212:
[----:B------:R-:W-:Y:S05]  /*b290*/  BSYNC B1 ;  /* 0x0000000000017941 */ /* 0x000fea0003800000 */
.L_x_211:
[----:B------:R-:W-:Y:S01]  /*b2a0*/  @!P4 IMAD R49, R49, R23, R12 ;  /* 0x000000173131c224 */ /* 0x000fe200078e020c */
[----:B------:R-:W-:Y:S04]  /*b2b0*/  BSSY B1, `(.L_x_213) ;  /* 0x0000006000017945 */ /* 0x000fe80003800000 */
[----:B------:R0:W-:Y:S01]  /*b2c0*/  @!P4 STG.E.U8 desc[UR48][R4.64+0xb1], R49 ;  /* 0x0000b1310400c986 */ /* 0x0001e2000c101130 */
[----:B------:R-:W-:Y:S05]  /*b2d0*/  @P3 BRA `(.L_x_214) ;  /* 0x00000000000c3947 */ /* 0x000fea0003800000 */
[----:B------:R-:W0:Y:S02]  /*b2e0*/  LDG.E.U8 R152, desc[UR48][R8.64+0xb0] ;  /* 0x0000b03008987981 */ /* 0x000e24000c1e1100 */
[----:B0-----:R-:W-:-:S05]  /*b2f0*/  PRMT R11, R152, 0x8880, RZ ;  /* 0x00008880980b7816 */ /* 0x001fca00000000ff */
[----:B------:R-:W-:-:S07]  /*b300*/  IMAD R12, R11, R22, RZ ;  /* 0x000000160b0c7224 */ /* 0x000fce00078e02ff */
.L_x_214:
[----:B------:R-:W-:Y:S05]  /*b310*/  BSYNC B1 ;  /* 0x0000000000017941 */ /* 0x000fea0003800000 */
.L_x_213:
[----:B0-----:R-:W-:Y:S01]  /*b320*/  @!P3 IMAD R11, R50, R23, R12 ;  /* 0x00000017320bb224 */ /* 0x001fe200078e020c */
[----:B------:R-:W-:Y:S04]  /*b330*/  BSSY B1, `(.L_x_215) ;  /* 0x0000006000017945 */ /* 0x000fe80003800000 */
[----:B------:R0:W-:Y:S01]  /*b340*/  @!P3 STG.E.U8 desc[UR48][R6.64+0xb0], R11 ;  /* 0x0000b00b0600b986 */ /* 0x0001e2000c101130 */
[----:B------:R-:W-:Y:S05]  /*b350*/  @P2 BRA `(.L_x_216) ;  /* 0x00000000000c2947 */ /* 0x000fea0003800000 */
[----:B------:R-:W0:Y:S02]  /*b360*/  LDG.E.U8 R152, desc[UR48][R8.64+0xb1] ;  /* 0x0000b13008987981 */ /* 0x000e24000c1e1100 */
[----:B0-----:R-:W-:-:S05]  /*b370*/  PRMT R11, R152, 0x8880, RZ ;  /* 0x00008880980b7816 */ /* 0x001fca00000000ff */
[----:B------:R-:W-:-:S07]  /*b380*/  IMAD R12, R11, R22, RZ ;  /* 0x000000160b0c7224 */ /* 0x000fce00078e02ff */
.L_x_216:
[----:B------:R-:W-:Y:S05]  /*b390*/  BSYNC B1 ;  /* 0x0000000000017941 */ /* 0x000fea0003800000 */
.L_x_215:
[----:B------:R-:W-:Y:S01]  /*b3a0*/  @!P2 IMAD R51, R51, R23, R12 ;  /* 0x000000173333a224 */ /* 0x000fe200078e020c */
[----:B------:R-:W-:Y:S04]  /*b3b0*/  BSSY B1, `(.L_x_217) ;  /* 0x0000006000017945 */ /* 0x000fe80003800000 */
[----:B------:R0:W-:Y:S01]  /*b3c0*/  @!P2 STG.E.U8 desc[UR48][R6.64+0xb1], R51 ;  /* 0x0000b1330600a986 */ /* 0x0001e2000c101130 */
[----:B------:R-:W-:Y:S05]  /*b3d0*/  @P6 BRA `(.L_x_218) ;  /* 0x00000000000c6947 */ /* 0x000fea0003800000 */
[----:B------:R-:W0:Y:S02]  /*b3e0*/  LDG.E.U8 R152, desc[UR48][R2.64+0xb8] ;  /* 0x0000b83002987981 */ /* 0x000e24000c1e1100 */
[----:B0-----:R-:W-:-:S05]  /*b3f0*/  PRMT R11, R152, 0x8880, RZ ;  /* 0x00008880980b7816 */ /* 0x001fca00000000ff */
[----:B------:R-:W-:-:S07]  /*b400*/  IMAD R12, R11, R22, RZ ;  /* 0x000000160b0c7224 */ /* 0x000fce00078e02ff */
.L_x_218:
[----:B------:R-:W-:Y:S05]  /*b410*/  BSYNC B1 ;  /* 0x0000000000017941 */ /* 0x000fea0003800000 */
.L_x_217:
[----:B0-----:R-:W-:Y:S01]  /*b420*/  @!P6 IMAD R11, R52, R23, R12 ;  /* 0x00000017340be224 */ /* 0x001fe200078e020c */
[----:B------:R-:W-:Y:S04]  /*b430*/  BSSY B1, `(.L_x_219) ;  /* 0x0000006000017945 */ /* 0x000fe80003800000 */
[----:B------:R0:W-:Y:S01]  /*b440*/  @!P6 STG.E.U8 desc[UR48][R4.64+0xb8], R11 ;  /* 0x0000b80b0400e986 */ /* 0x0001e2000c101130 */
[----:B------:R-:W-:Y:S05]  /*b450*/  @P5 BRA `(.L_x_220) ;  /* 0x00000000000c5947 */ /* 0x000fea0003800000 */
[----:B------:R-:W0:Y:S02]  /*b460*/  LDG.E.U8 R152, desc[UR48][R2.64+0xb9] ;  /* 0x0000b93002987981 */ /* 0x000e24000c1e1100 */
[----:B0-----:R-:W-:-:S05]  /*b470*/  PRMT R11, R152, 0x8880, RZ ;  /* 0x00008880980b7816 */ /* 0x001fca00000000ff */
[----:B------:R-:W-:-:S07]  /*b480*/  IMAD R12, R11, R22, RZ ;  /* 0x000000160b0c7224 */ /* 0x000fce00078e02ff */
.L_x_220:
[----:B------:R-:W-:Y:S05]  /*b490*/  BSYNC B1 ;  /* 0x0000000000017941 */ /* 0x000fea0003800000 */
.L_x_219:
[----:B------:R-:W-:Y:S01]  /*b4a0*/  @!P5 IMAD R53, R53, R23, R12 ;  /* 0x000000173535d224 */ /* 0x000fe200078e020c */
[----:B------:R-:W-:Y:S04]  /*b4b0*/  BSSY B1, `(.L_x_221) ;  /* 0x0000006000017945 */ /* 0x000fe80003800000 */
[----:B------:R0:W-:Y:S01]  /*b4c0*/  @!P5 STG.E.U8 desc[UR48][R4.64+0xb9], R53 ;  /* 0x0000b9350400d986 */ /* 0x0001e2000c101130 */
[----:B------:R-:W-:Y:S05]  /*b4d0*/  @P1 BRA `(.L_x_222) ;  /* 0x00000000000c1947 */ /* 0x000fea0003800000 */
[----:B------:R-:W0:Y:S02]  /*b4e0*/  LDG.E.U8 R152, desc[UR48][R8.64+0xb8] ;  /* 0x0000b83008987981 */ /* 0x000e24000c1e1100 */
[----:B0-----:R-:W-:-:S05]  /*b4f0*/  PRMT R11, R152, 0x8880, RZ ;  /* 0x00008880980b7816 */ /* 0x001fca00000000ff */
[----:B------:R-:W-:-:S07]  /*b500*/  IMAD R12, R11, R22, RZ ;  /* 0x000000160b0c7224 */ /* 0x000fce00078e02ff */
.L_x_222:
[----:B------:R-:W-:Y:S05]  /*b510*/  BSYNC B1 ;  /* 0x0000000000017941 */ /* 0x000fea0003800000 */
.L_x_221:
[----:B------:R-:W-:Y:S01]  /*b520*/  ISETP.LT.OR P0, PT, R0, 0x9, !P0 ;  /* 0x000000090000780c */ /* 0x000fe20004701670 */
[----:B0-----:R-:W-:Y:S01]  /*b530*/  @!P1 IMAD R11, R54, R23, R12 ;  /* 0x00000017360b9224 */ /* 0x001fe200078e020c */
        /* <DEDUP_REMOVED lines=14> */
.L_x_224:
[----:B------:R-:W-:Y:S05]  /*b620*/  BSYNC B1 ;  /* 0x0000000000017941 */ /* 0x000fea0003800000 */
.L_x_223:
[----:B------:R-:W-:Y:S01]  /*b630*/  @!P0 IMAD R55, R55, R23, R12 ;  /* 0x0000001737378224 */ /* 0x000fe200078e020c */
[----:B------:R-:W-:Y:S04]  /*b640*/  BSSY B1, `(.L_x_225) ;  /* 0x0000006000017945 */ /* 0x000fe80003800000 */
[----:B------:R0:W-:Y:S01]  /*b650*/  @!P0 STG.E.U8 desc[UR48][R6.64+0xb9], R55 ;  /* 0x0000b93706008986 */ /* 0x0001e2000c101130 */
[----:B------:R-:W-:Y:S05]  /*b660*/  @P5 BRA `(.L_x_226) ;  /* 0x00000000000c5947 */ /* 0x000fea0003800000 */
[----:B------:R-:W5:Y:S02]  /*b670*/  LDG.E.U8 R152, desc[UR48][R2.64+0xc0] ;  /* 0x0000c03002987981 */ /* 0x000f64000c1e1100 */
[----:B-----5:R-:W-:-:S05]  /*b680*/  PRMT R11, R152, 0x8880, RZ ;  /* 0x00008880980b7816 */ /* 0x020fca00000000ff */
[----:B------:R-:W-:-:S07]  /*b690*/  IMAD R12, R11, R22, RZ ;  /* 0x000000160b0c7224 */ /* 0x000fce00078e02ff */
.L_x_226:
[----:B------:R-:W-:Y:S05]  /*b6a0*/  BSYNC B1 ;  /* 0x0000000000017941 */ /* 0x000fea0003800000 */
.L_x_225:
[----:B------:R-:W-:Y:S01]  /*b6b0*/  @!P5 IMAD R11, R40, R23, R12 ;  /* 0x00000017280bd224 */ /* 0x000fe200078e020c */
[----:B------:R-:W-:Y:S04]  /*b6c0*/  BSSY B1, `(.L_x_227) ;  /* 0x0000006000017945 */ /* 0x000fe80003800000 */
[----:B------:R0:W-:Y:S01]  /*b6d0*/  @!P5 STG.E.U8 desc[UR48][R4.64+0xc0], R11 ;  /* 0x0000c00b0400d986 */ /* 0x0001e2000c101130 */
[----:B------:R-:W-:Y:S05]  /*b6e0*/  @P4 BRA `(.L_x_228) ;  /* 0x00000000000c4947 */ /* 0x000fea0003800000 */
[----:B------:R-:W0:Y:S02]  /*b6f0*/  LDG.E.U8 R152, desc[UR48][R2.64+0xc1] ;  /* 0x0000c13002987981 */ /* 0x000e24000c1e1100 */
[----:B0-----:R-:W-:-:S05]  /*b700*/  PRMT R11, R152, 0x8880, RZ ;  /* 0x00008880980b7816 */ /* 0x001fca00000000ff */
[----:B------:R-:W-:-:S07]  /*b710*/  IMAD R12, R11, R22, RZ ;  /* 0x000000160b0c7224 */ /* 0x000fce00078e02ff */
.L_x_228:
[----:B------:R-:W-:Y:S05]  /*b720*/  BSYNC B1 ;  /* 0x0000000000017941 */ /* 0x000fea0003800000 */
.L_x_227:
[----:B------:R-:W-:Y:S01]  /*b730*/  @!P4 IMAD R41, R41, R23, R12 ;  /* 0x000000172929c224 */ /* 0x000fe200078e020c */
[----:B------:R-:W-:Y:S04]  /*b740*/  BSSY B1, `(.L_x_229) ;  /* 0x0000006000017945 */ /* 0x000fe80003800000 */
[----:B------:R0:W-:Y:S01]  /*b750*/  @!P4 STG.E.U8 desc[UR48][R4.64+0xc1], R41 ;  /* 0x0000c1290400c986 */ /* 0x0001e2000c101130 */
[----:B------:R-:W-:Y:S05]  /*b760*/  @P3 BRA `(.L_x_230) ;  /* 0x00000000000c3947 */ /* 0x000fea0003800000 */
[----:B------:R-:W0:Y:S02]  /*b770*/  LDG.E.U8 R152, desc[UR48][R8.64+0xc0] ;  /* 0x0000c03008987981 */ /* 0x000e24000c1e1100 */
[----:B0-----:R-:W-:-:S05]  /*b780*/  PRMT R11, R152, 0x8880, RZ ;  /* 0x00008880980b7816 */ /* 0x001fca00000000ff */
[----:B------:R-:W-:-:S07]  /*b790*/  IMAD R12, R11, R22, RZ ;  /* 0x000000160b0c7224 */ /* 0x000fce00078e02ff */
.L_x_230:
[----:B------:R-:W-:Y:S05]  /*b7a0*/  BSYNC B1 ;  /* 0x0000000000017941 */ /* 0x000fea0003800000 */
.L_x_229:
[----:B0-----:R-:W-:Y:S01]  /*b7b0*/  @!P3 IMAD R11, R42, R23, R12 ;  /* 0x000000172a0bb224 */ /* 0x001fe200078e020c */
[----:B------:R-:W-:Y:S04]  /*b7c0*/  BSSY B1, `(.L_x_231) ;  /* 0x0000006000017945 */ /* 0x000fe80003800000 */
[----:B------:R0:W-:Y:S01]  /*b7d0*/  @!P3 STG.E.U8 desc[UR48][R6.64+0xc0], R11 ;  /* 0x0000c00b0600b986 */ /* 0x0001e2000c101130 */
[----:B------:R-:W-:Y:S05]  /*b7e0*/  @P6 BRA `(.L_x_232) ;  /* 0x00000000000c6947 */ /* 0x000fea0003800000 */
[----:B------:R-:W0:Y:S02]  /*b7f0*/  LDG.E.U8 R152, desc[UR48][R8.64+0xc1] ;  /* 0x0000c13008987981 */ /* 0x000e24000c1e1100 */
[----:B0-----:R-:W-:-:S05]  /*b800*/  PRMT R11, R152, 0x8880, RZ ;  /* 0x00008880980b7816 */ /* 0x001fca00000000ff */
[----:B------:R-:W-:-:S07]  /*b810*/  IMAD R12, R11, R22, RZ ;  /* 0x000000160b0c7224 */ /* 0x000fce00078e02ff */
.L_x_232:
[----:B------:R-:W-:Y:S05]  /*b820*/  BSYNC B1 ;  /* 0x0000000000017941 */ /* 0x000fea0003800000 */
.L_x_231:
[----:B------:R-:W-:Y:S01]  /*b830*/  @!P6 IMAD R43, R43, R23, R12 ;  /* 0x000000172b2be224 */ /* 0x000fe200078e020c */
[----:B------:R-:W-:Y:S04]  /*b840*/  BSSY B1, `(.L_x_233) ;  /* 0x0000006000017945 */ /* 0x000fe80003800000 */
[----:B------:R0:W-:Y:S01]  /*b850*/  @!P6 STG.E.U8 desc[UR48][R6.64+0xc1], R43 ;  /* 0x0000c12b0600e986 */ /* 0x0001e2000c101130 */
[----:B------:R-:W-:Y:S05]  /*b860*/  @P2 BRA `(.L_x_234) ;  /* 0x00000000000c2947 */ /* 0x000fea0003800000 */
[----:B------:R-:W0:Y:S02]  /*b870*/  LDG.E.U8 R152, desc[UR48][R2.64+0xc8] ;  /* 0x0000c83002987981 */ /* 0x000e24000c1e1100 */
[----:B0-----:R-:W-:-:S05]  /*b880*/  PRMT R11, R152, 0x8880, RZ ;  /* 0x00008880980b7816 */ /* 0x001fca00000000ff */
[----:B------:R-:W-:-:S07]  /*b890*/  IMAD R12, R11, R22, RZ ;  /* 0x000000160b0c7224 */ /* 0x000fce00078e02ff */
.L_x_234:
[----:B------:R-:W-:Y:S05]  /*b8a0*/  BSYNC B1 ;  /* 0x0000000000017941 */ /* 0x000fea0003800000 */
.L_x_233:
        /* <DEDUP_REMOVED lines=16> */
.L_x_236:
[----:B------:R-:W-:Y:S05]  /*b9b0*/  BSYNC B1 ;  /* 0x0000000000017941 */ /* 0x000fea0003800000 */
.L_x_235:
[----:B------:R-:W-:Y:S01]  /*b9c0*/  @!P6 IMAD R45, R45, R23, R12 ;  /* 0x000000172d2de224 */ /* 0x000fe200078e020c */
[----:B------:R-:W-:Y:S04]  /*b9d0*/  BSSY B1, `(.L_x_237) ;  /* 0x0000006000017945 */ /* 0x000fe80003800000 */
[----:B------:R0:W-:Y:S01]  /*b9e0*/  @!P6 STG.E.U8 desc[UR48][R4.64+0xc9], R45 ;  /* 0x0000c92d0400e986 */ /* 0x0001e2000c101130 */
[----:B------:R-:W-:Y:S05]  /*b9f0*/  @P1 BRA `(.L_x_238) ;  /* 0x00000000000c1947 */ /* 0x000fea0003800000 */
[----:B------:R-:W5:Y:S02]  /*ba00*/  LDG.E.U8 R152, desc[UR48][R8.64+0xc8] ;  /* 0x0000c83008987981 */ /* 0x000f64000c1e1100 */
[----:B-----5:R-:W-:-:S05]  /*ba10*/  PRMT R11, R152, 0x8880, RZ ;  /* 0x00008880980b7816 */ /* 0x020fca00000000ff */
[----:B------:R-:W-:-:S07]  /*ba20*/  IMAD R12, R11, R22, RZ ;  /* 0x000000160b0c7224 */ /* 0x000fce00078e02ff */
.L_x_238:
[----:B------:R-:W-:Y:S05]  /*ba30*/  BSYNC B1 ;  /* 0x0000000000017941 */ /* 0x000fea0003800000 */
.L_x_237:
[----:B------:R-:W-:Y:S01]  /*ba40*/  @!P1 IMAD R11, R46, R23, R12 ;  /* 0x000000172e0b9224 */ /* 0x000fe200078e020c */
[----:B------:R-:W-:Y:S04]  /*ba50*/  BSSY B1, `(.L_x_239) ;  /* 0x0000006000017945 */ /* 0x000fe80003800000 */
[----:B------:R0:W-:Y:S01]  /*ba60*/  @!P1 STG.E.U8 desc[UR48][R6.64+0xc8], R11 ;  /* 0x0000c80b06009986 */ /* 0x0001e2000c101130 */
[----:B------:R-:W-:Y:S05]  /*ba70*/  @P0 BRA `(.L_x_240) ;  /* 0x00000000000c0947 */ /* 0x000fea0003800000 */
[----:B------:R-:W0:Y:S02]  /*ba80*/  LDG.E.U8 R152, desc[UR48][R8.64+0xc9] ;  /* 0x0000c93008987981 */ /* 0x000e24000c1e1100 */
[----:B0-----:R-:W-:-:S05]  /*ba90*/  PRMT R11, R152, 0x8880, RZ ;  /* 0x00008880980b7816 */ /* 0x001fca00000000ff */
[----:B------:R-:W-:-:S07]  /*baa0*/  IMAD R12, R11, R22, RZ ;  /* 0x000000160b0c7224 */ /* 0x000fce00078e02ff */
.L_x_240:
[----:B------:R-:W-:Y:S05]  /*bab0*/  BSYNC B1 ;  /* 0x0000000000017941 */ /* 0x000fea0003800000 */
.L_x_239:
[----:B------:R-:W-:Y:S01]  /*bac0*/  @!P0 IMAD R47, R47, R23, R12 ;  /* 0x000000172f2f8224 */ /* 0x000fe200078e020c */
[----:B------:R-:W-:Y:S04]  /*bad0*/  BSSY B1, `(.L_x_241) ;  /* 0x0000006000017945 */ /* 0x000fe80003800000 */
[----:B------:R0:W-:Y:S01]  /*bae0*/  @!P0 STG.E.U8 desc[UR48][R6.64+0xc9], R47 ;  /* 0x0000c92f06008986 */ /* 0x0001e2000c101130 */
[----:B------:R-:W-:Y:S05]  /*baf0*/  @P5 BRA `(.L_x_242) ;  /* 0x00000000000c5947 */ /* 0x000fea0003800000 */
[----:B------:R-:W0:Y:S02]  /*bb00*/  LDG.E.U8 R152, desc[UR48][R2.64+0xd0] ;  /* 0x0000d03002987981 */ /* 0x000e24000c1e1100 */
[----:B0-----:R-:W-:-:S05]  /*bb10*/  PRMT R11, R152, 0x8880, RZ ;  /* 0x00008880980b7816 */ /* 0x001fca00000000ff */
[----:B------:R-:W-:-:S07]  /*bb20*/  IMAD R12, R11, R22, RZ ;  /* 0x000000160b0c7224 */ /* 0x000fce00078e02ff */
.L_x_242:
[----:B------:R-:W-:Y:S05]  /*bb30*/  BSYNC B1 ;  /* 0x0000000000017941 */ /* 0x000fea0003800000 */
.L_x_241:
[----:B0-----:R-:W-:Y:S01]  /*bb40*/  @!P5 IMAD R11, R32, R23, R12 ;  /* 0x00000017200bd224 */ /* 0x001fe200078e020c */
[----:B------:R-:W-:Y:S04]  /*bb50*/  BSSY B1, `(.L_x_243) ;  /* 0x0000006000017945 */ /* 0x000fe80003800000 */
[----:B------:R0:W-:Y:S01]  /*bb60*/  @!P5 STG.E.U8 desc[UR48][R4.64+0xd0], R11 ;  /* 0x0000d00b0400d986 */ /* 0x0001e2000c101130 */
[----:B------:R-:W-:Y:S05]  /*bb70*/  @P4 BRA `(.L_x_244) ;  /* 0x00000000000c4947 */ /* 0x000fea0003800000 */
[----:B------:R-:W0:Y:S02]  /*bb80*/  LDG.E.U8 R152, desc[UR48][R2.64+0xd1] ;  /* 0x0000d13002987981 */ /* 0x000e24000c1e1100 */
[----:B0-----:R-:W-:-:S05]  /*bb90*/  PRMT R11, R152, 0x8880, RZ ;  /* 0x00008880980b7816 */ /* 0x001fca00000000ff */
[----:B------:R-:W-:-:S07]  /*bba0*/  IMAD R12, R11, R22, RZ ;  /* 0x000000160b0c7224 */ /* 0x000fce00078e02ff */
.L_x_244:
[----:B------:R-:W-:Y:S05]  /*bbb0*/  BSYNC B1 ;  /* 0x0000000000017941 */ /* 0x000fea0003800000 */
.L_x_243:
[----:B------:R-:W-:Y:S01]  /*bbc0*/  @!P4 IMAD R33, R33, R23, R12 ;  /* 0x000000172121c224 */ /* 0x000fe200078e020c */
[----:B------:R-:W-:Y:S04]  /*bbd0*/  BSSY B1, `(.L_x_245) ;  /* 0x0000006000017945 */ /* 0x000fe80003800000 */
[----:B------:R0:W-:Y:S01]  /*bbe0*/  @!P4 STG.E.U8 desc[UR48][R4.64+0xd1], R33 ;  /* 0x0000d1210400c986 */ /* 0x0001e2000c101130 */
[----:B------:R-:W-:Y:S05]  /*bbf0*/  @P3 BRA `(.L_x_246) ;  /* 0x00000000000c3947 */ /* 0x000fea0003800000 */
[----:B------:R-:W0:Y:S02]  /*bc00*/  LDG.E.U8 R152, desc[UR48][R8.64+0xd0] ;  /* 0x0000d03008987981 */ /* 0x000e24000c1e1100 */
[----:B0-----:R-:W-:-:S05]  /*bc10*/  PRMT R11, R152, 0x8880, RZ ;  /* 0x00008880980b7816 */ /* 0x001fca00000000ff */
[----:B------:R-:W-:-:S07]  /*bc20*/  IMAD R12, R11, R22, RZ ;  /* 0x000000160b0c7224 */ /* 0x000fce00078e02ff */
.L_x_246:
[----:B------:R-:W-:Y:S05]  /*bc30*/  BSYNC B1 ;  /* 0x0000000000017941 */ /* 0x000fea0003800000 */
.L_x_245:
        /* <DEDUP_REMOVED lines=16> */
.L_x_248:
[----:B------:R-:W-:Y:S05]  /*bd40*/  BSYNC B1 ;  /* 0x0000000000017941 */ /* 0x000fea0003800000 */
.L_x_247:
[----:B------:R-:W-:Y:S01]  /*bd50*/  @!P2 IMAD R35, R35, R23, R12 ;  /* 0x000000172323a224 */ /* 0x000fe200078e020c */
[----:B------:R-:W-:Y:S04]  /*bd60*/  BSSY B1, `(.L_x_249) ;  /* 0x0000006000017945 */ /* 0x000fe80003800000 */
[----:B------:R0:W-:Y:S01]  /*bd70*/  @!P2 STG.E.U8 desc[UR48][R6.64+0xd1], R35 ;  /* 0x0000d1230600a986 */ /* 0x0001e2000c101130 */
[----:B------:R-:W-:Y:S05]  /*bd80*/  @P5 BRA `(.L_x_250) ;  /* 0x00000000000c5947 */ /* 0x000fea0003800000 */
[----:B------:R-:W0:Y:S02]  /*bd90*/  LDG.E.U8 R152, desc[UR48][R2.64+0xd8] ;  /* 0x0000d83002987981 */ /* 0x000e24000c1e1100 */
[----:B0-----:R-:W-:-:S05]  /*bda0*/  PRMT R11, R152, 0x8880, RZ ;  /* 0x00008880980b7816 */ /* 0x001fca00000000ff */
[----:B------:R-:W-:-:S07]  /*bdb0*/  IMAD R12, R11, R22, RZ ;  /* 0x000000160b0c7224 */ /* 0x000fce00078e02ff */
.L_x_250:
[----:B------:R-:W-:Y:S05]  /*bdc0*/  BSYNC B1 ;  /* 0x0000000000017941 */ /* 0x000fea0003800000 */
.L_x_249:
[----:B0-----:R-:W-:Y:S01]  /*bdd0*/  @!P5 IMAD R11, R36, R23, R12 ;  /* 0x00000017240bd224 */ /* 0x001fe200078e020c */
[----:B------:R-:W-:Y:S04]  /*bde0*/  BSSY B1, `(.L_x_251) ;  /* 0x0000006000017945 */ /* 0x000fe80003800000 */
[----:B------:R0:W-:Y:S01]  /*bdf0*/  @!P5 STG.E.U8 desc[UR48][R4.64+0xd8], R11 ;  /* 0x0000d80b0400d986 */ /* 0x0001e2000c101130 */
[----:B------:R-:W-:Y:S05]  /*be00*/  @P3 BRA `(.L_x_252) ;  /* 0x00000000000c3947 */ /* 0x000fea0003800000 */
[----:B------:R-:W0:Y:S02]  /*be10*/  LDG.E.U8 R152, desc[UR48][R2.64+0xd9] ;  /* 0x0000d93002987981 */ /* 0x000e24000c1e1100 */
[----:B0-----:R-:W-:-:S05]  /*be20*/  PRMT R11, R152, 0x8880, RZ ;  /* 0x00008880980b7816 */ /* 0x001fca00000000ff */
[----:B------:R-:W-:-:S07]  /*be30*/  IMAD R12, R11, R22, RZ ;  /* 0x000000160b0c7224 */ /* 0x000fce00078e02ff */
.L_x_252:
[----:B------:R-:W-:Y:S05]  /*be40*/  BSYNC B1 ;  /* 0x0000000000017941 */ /* 0x000fea0003800000 */
.L_x_251:
[----:B------:R-:W-:Y:S01]  /*be50*/  @!P3 IMAD R37, R37, R23, R12 ;  /* 0x000000172525b224 */ /* 0x000fe200078e020c */
[----:B------:R-:W-:Y:S04]  /*be60*/  BSSY B1, `(.L_x_253) ;  /* 0x0000006000017945 */ /* 0x000fe80003800000 */
[----:B------:R0:W-:Y:S01]  /*be70*/  @!P3 STG.E.U8 desc[UR48][R4.64+0xd9], R37 ;  /* 0x0000d9250400b986 */ /* 0x0001e2000c101130 */
[----:B------:R-:W-:Y:S05]  /*be80*/  @P4 BRA `(.L_x_254) ;  /* 0x00000000000c4947 */ /* 0x000fea0003800000 */
[----:B------:R-:W0:Y:S02]  /*be90*/  LDG.E.U8 R152, desc[UR48][R8.64+0xd8] ;  /* 0x0000d83008987981 */ /* 0x000e24000c1e1100 */
[----:B0-----:R-:W-:-:S05]  /*bea0*/  PRMT R11, R152, 0x8880, RZ ;  /* 0x00008880980b7816 */ /* 0x001fca00000000ff */
[----:B------:R-:W-:-:S07]  /*beb0*/  IMAD R12, R11, R22, RZ ;  /* 0x000000160b0c7224 */ /* 0x000fce00078e02ff */
.L_x_254:
[----:B------:R-:W-:Y:S05]  /*bec0*/  BSYNC B1 ;  /* 0x0000000000017941 */ /* 0x000fea0003800000 */
.L_x_253:
[----:B0-----:R-:W-:Y:S01]  /*bed0*/  @!P4 IMAD R11, R38, R23, R12 ;  /* 0x00000017260bc224 */ /* 0x001fe200078e020c */
[----:B------:R-:W-:Y:S04]  /*bee0*/  BSSY B1, `(.L_x_255) ;  /* 0x0000006000017945 */ /* 0x000fe80003800000 */
[----:B------:R0:W-:Y:S01]  /*bef0*/  @!P4 STG.E.U8 desc[UR48][R6.64+0xd8], R11 ;  /* 0x0000d80b0600c986 */ /* 0x0001e2000c101130 */
[----:B------:R-:W-:Y:S05]  /*bf00*/  @P1 BRA `(.L_x_256) ;  /* 0x00000000000c1947 */ /* 0x000fea0003800000 */
[----:B------:R-:W0:Y:S02]  /*bf10*/  LDG.E.U8 R152, desc[UR48][R8.64+0xd9] ;  /* 0x0000d93008987981 */ /* 0x000e24000c1e1100 */
[----:B0-----:R-:W-:-:S05]  /*bf20*/  PRMT R11, R152, 0x8880, RZ ;  /* 0x00008880980b7816 */ /* 0x001fca00000000ff */
[----:B------:R-:W-:-:S07]  /*bf30*/  IMAD R12, R11, R22, RZ ;  /* 0x000000160b0c7224 */ /* 0x000fce00078e02ff */
.L_x_256:
[----:B------:R-:W-:Y:S05]  /*bf40*/  BSYNC B1 ;  /* 0x0000000000017941 */ /* 0x000fea0003800000 */
.L_x_255:
[----:B------:R-:W-:Y:S01]  /*bf50*/  @!P1 IMAD R39, R39, R23, R12 ;  /* 0x0000001727279224 */ /* 0x000fe200078e020c */
[----:B------:R-:W-:Y:S04]  /*bf60*/  BSSY B1, `(.L_x_257) ;  /* 0x0000006000017945 */ /* 0x000fe80003800000 */
[----:B------:R0:W-:Y:S01]  /*bf70*/  @!P1 STG.E.U8 desc[UR48][R6.64+0xd9], R39 ;  /* 0x0000d92706009986 */ /* 0x0001e2000c101130 */
[----:B------:R-:W-:Y:S05]  /*bf80*/  @P6 BRA `(.L_x_258) ;  /* 0x00000000000c6947 */ /* 0x000fea0003800000 */
[----:B------:R-:W0:Y:S02]  /*bf90*/  LDG.E.U8 R152, desc[UR48][R2.64+0xe0] ;  /* 0x0000e03002987981 */ /* 0x000e24000c1e1100 */
[----:B0-----:R-:W-:-:S05]  /*bfa0*/  PRMT R11, R152, 0x8880, RZ ;  /* 0x00008880980b7816 */ /* 0x001fca00000000ff */
[----:B------:R-:W-:-:S07]  /*bfb0*/  IMAD R12, R11, R22, RZ ;  /* 0x000000160b0c7224 */ /* 0x000fce00078e02ff */
.L_x_258:
[----:B------:R-:W-:Y:S05]  /*bfc0*/  BSYNC B1 ;  /* 0x0000000000017941 */ /* 0x000fea0003800000 */
.L_x_257:
        /* <DEDUP_REMOVED lines=16> */
.L_x_260:
[----:B------:R-:W-:Y:S05]  /*c0d0*/  BSYNC B1 ;  /* 0x0000000000017941 */ /* 0x000fea0003800000 */
.L_x_259:
[----:B------:R-:W-:Y:S01]  /*c0e0*/  @!P4 IMAD R25, R25, R23, R12 ;  /* 0x000000171919c224 */ /* 0x000fe200078e020c */
[----:B------:R-:W-:Y:S04]  /*c0f0*/  BSSY B1, `(.L_x_261) ;  /* 0x0000006000017945 */ /* 0x000fe80003800000 */
[----:B------:R0:W-:Y:S01]  /*c100*/  @!P4 STG.E.U8 desc[UR48][R4.64+0xe1], R25 ;  /* 0x0000e1190400c986 */ /* 0x0001e2000c101130 */
[----:B------:R-:W-:Y:S05]  /*c110*/  @P0 BRA `(.L_x_262) ;  /* 0x00000000000c0947 */ /* 0x000fea0003800000 */
[----:B------:R-:W0:Y:S02]  /*c120*/  LDG.E.U8 R152, desc[UR48][R8.64+0xe0] ;  /* 0x0000e03008987981 */ /* 0x000e24000c1e1100 */
[----:B0-----:R-:W-:-:S05]  /*c130*/  PRMT R11, R152, 0x8880, RZ ;  /* 0x00008880980b7816 */ /* 0x001fca00000000ff */
[----:B------:R-:W-:-:S07]  /*c140*/  IMAD R12, R11, R22, RZ ;  /* 0x000000160b0c7224 */ /* 0x000fce00078e02ff */
.L_x_262:
[----:B------:R-:W-:Y:S05]  /*c150*/  BSYNC B1 ;  /* 0x0000000000017941 */ /* 0x000fea0003800000 */
.L_x_261:
[----:B0-----:R-:W-:Y:S01]  /*c160*/  @!P0 IMAD R11, R26, R23, R12 ;  /* 0x000000171a0b8224 */ /* 0x001fe200078e020c */
[----:B------:R-:W-:Y:S04]  /*c170*/  BSSY B1, `(.L_x_263) ;  /* 0x0000006000017945 */ /* 0x000fe80003800000 */
[----:B------:R0:W-:Y:S01]  /*c180*/  @!P0 STG.E.U8 desc[UR48][R6.64+0xe0], R11 ;  /* 0x0000e00b06008986 */ /* 0x0001e2000c101130 */
[----:B------:R-:W-:Y:S05]  /*c190*/  @P3 BRA `(.L_x_264) ;  /* 0x00000000000c3947 */ /* 0x000fea0003800000 */
[----:B------:R-:W0:Y:S02]  /*c1a0*/  LDG.E.U8 R152, desc[UR48][R8.64+0xe1] ;  /* 0x0000e13008987981 */ /* 0x000e24000c1e1100 */
[----:B0-----:R-:W-:-:S05]  /*c1b0*/  PRMT R11, R152, 0x8880, RZ ;  /* 0x00008880980b7816 */ /* 0x001fca00000000ff */
[----:B------:R-:W-:-:S07]  /*c1c0*/  IMAD R12, R11, R22, RZ ;  /* 0x000000160b0c7224 */ /* 0x000fce00078e02ff */
.L_x_264:
[----:B------:R-:W-:Y:S05]  /*c1d0*/  BSYNC B1 ;  /* 0x0000000000017941 */ /* 0x000fea0003800000 */
.L_x_263:
[----:B------:R-:W-:Y:S01]  /*c1e0*/  @!P3 IMAD R27, R27, R23, R12 ;  /* 0x000000171b1bb224 */ /* 0x000fe200078e020c */
[----:B------:R-:W-:Y:S04]  /*c1f0*/  BSSY B1, `(.L_x_265) ;  /* 0x0000006000017945 */ /* 0x000fe80003800000 */
[----:B------:R0:W-:Y:S01]  /*c200*/  @!P3 STG.E.U8 desc[UR48][R6.64+0xe1], R27 ;  /* 0x0000e11b0600b986 */ /* 0x0001e2000c101130 */
[----:B------:R-:W-:Y:S05]  /*c210*/  @P6 BRA `(.L_x_266) ;  /* 0x00000000000c6947 */ /* 0x000fea0003800000 */
[----:B------:R-:W0:Y:S02]  /*c220*/  LDG.E.U8 R152, desc[UR48][R2.64+0xe8] ;  /* 0x0000e83002987981 */ /* 0x000e24000c1e1100 */
[----:B0-----:R-:W-:-:S05]  /*c230*/  PRMT R11, R152, 0x8880, RZ ;  /* 0x00008880980b7816 */ /* 0x001fca00000000ff */
[----:B------:R-:W-:-:S07]  /*c240*/  IMAD R12, R11, R22, RZ ;  /* 0x000000160b0c7224 */ /* 0x000fce00078e02ff */
.L_x_266:
[----:B------:R-:W-:Y:S05]  /*c250*/  BSYNC B1 ;  /* 0x0000000000017941 */ /* 0x000fea0003800000 */
.L_x_265:
[----:B0-----:R-:W-:Y:S01]  /*c260*/  @!P6 IMAD R11, R28, R23, R12 ;  /* 0x000000171c0be224 */ /* 0x001fe200078e020c */
[----:B------:R-:W-:Y:S04]  /*c270*/  BSSY B1, `(.L_x_267) ;  /* 0x0000006000017945 */ /* 0x000fe80003800000 */
[----:B------:R0:W-:Y:S01]  /*c280*/  @!P6 STG.E.U8 desc[UR48][R4.64+0xe8], R11 ;  /* 0x0000e80b0400e986 */ /* 0x0001e2000c101130 */
[----:B------:R-:W-:Y:S05]  /*c290*/  @P5 BRA `(.L_x_268) ;  /* 0x00000000000c5947 */ /* 0x000fea0003800000 */
[----:B------:R-:W0:Y:S02]  /*c2a0*/  LDG.E.U8 R152, desc[UR48][R2.64+0xe9] ;  /* 0x0000e93002987981 */ /* 0x000e24000c1e1100 */
[----:B0-----:R-:W-:-:S05]  /*c2b0*/  PRMT R11, R152, 0x8880, RZ ;  /* 0x00008880980b7816 */ /* 0x001fca00000000ff */
[----:B------:R-:W-:-:S07]  /*c2c0*/  IMAD R12, R11, R22, RZ ;  /* 0x000000160b0c7224 */ /* 0x000fce00078e02ff */
.L_x_268:
[----:B------:R-:W-:Y:S05]  /*c2d0*/  BSYNC B1 ;  /* 0x0000000000017941 */ /* 0x000fea0003800000 */
.L_x_267:
[----:B------:R-:W-:Y:S01]  /*c2e0*/  @!P5 IMAD R29, R29, R23, R12 ;  /* 0x000000171d1dd224 */ /* 0x000fe200078e020c */
[----:B------:R-:W-:Y:S04]  /*c2f0*/  BSSY B1, `(.L_x_269) ;  /* 0x0000006000017945 */ /* 0x000fe80003800000 */
[----:B------:R0:W-:Y:S01]  /*c300*/  @!P5 STG.E.U8 desc[UR48][R4.64+0xe9], R29 ;  /* 0x0000e91d0400d986 */ /* 0x0001e2000c101130 */
[----:B------:R-:W-:Y:S05]  /*c310*/  @P2 BRA `(.L_x_270) ;  /* 0x00000000000c2947 */ /* 0x000fea0003800000 */
[----:B------:R-:W5:Y:S02]  /*c320*/  LDG.E.U8 R152, desc[UR48][R8.64+0xe8] ;  /* 0x0000e83008987981 */ /* 0x000f64000c1e1100 */
[----:B-----5:R-:W-:-:S05]  /*c330*/  PRMT R3, R152, 0x8880, RZ ;  /* 0x0000888098037816 */ /* 0x020fca00000000ff */
[----:B------:R-:W-:-:S07]  /*c340*/  IMAD R12, R3, R22, RZ ;  /* 0x00000016030c7224 */ /* 0x000fce00078e02ff */
.L_x_270:
[----:B------:R-:W-:Y:S05]  /*c350*/  BSYNC B1 ;  /* 0x0000000000017941 */ /* 0x000fea0003800000 */
.L_x_269:
[----:B------:R-:W-:Y:S01]  /*c360*/  @!P2 IMAD R3, R30, R23, R12 ;  /* 0x000000171e03a224 */ /* 0x000fe200078e020c */
[----:B------:R-:W-:Y:S01]  /*c370*/  ISETP.LT.OR P1, PT, R0, 0x9, !P1 ;  /* 0x000000090000780c */ /* 0x000fe20004f21670 */
[----:B------:R-:W-:Y:S03]  /*c380*/  BSSY B1, `(.L_x_271) ;  /* 0x0000006000017945 */ /* 0x000fe60003800000 */
[----:B------:R0:W-:Y:S09]  /*c390*/  @!P2 STG.E.U8 desc[UR48][R6.64+0xe8], R3 ;  /* 0x0000e8030600a986 */ /* 0x0001f2000c101130 */
[----:B------:R-:W-:Y:S05]  /*c3a0*/  @P1 BRA `(.L_x_272) ;  /* 0x00000000000c1947 */ /* 0x000fea0003800000 */
[----:B------:R-:W0:Y:S02]  /*c3b0*/  LDG.E.U8 R152, desc[UR48][R8.64+0xe9] ;  /* 0x0000e93008987981 */ /* 0x000e24000c1e1100 */
[----:B0-----:R-:W-:-:S05]  /*c3c0*/  PRMT R3, R152, 0x8880, RZ ;  /* 0x0000888098037816 */ /* 0x001fca00000000ff */
[----:B------:R-:W-:-:S07]  /*c3d0*/  IMAD R12, R3, R22, RZ ;  /* 0x00000016030c7224 */ /* 0x000fce00078e02ff */
.L_x_272:
[----:B------:R-:W-:Y:S05]  /*c3e0*/  BSYNC B1 ;  /* 0x0000000000017941 */ /* 0x000fea0003800000 */
.L_x_271:
[----:B------:R-:W-:Y:S01]  /*c3f0*/  IMAD R31, R31, R23, R12 ;  /* 0x000000171f1f7224 */ /* 0x000fe200078e020c */
[----:B------:R-:W-:Y:S06]  /*c400*/  @P1 BRA `(.L_x_273) ;  /* 0x0000001800981947 */ /* 0x000fec0003800000 */
[----:B------:R0:W-:Y:S01]  /*c410*/  STG.E.U8 desc[UR48][R6.64+0xe9], R31 ;  /* 0x0000e91f06007986 */ /* 0x0001e2000c101130 */
[----:B------:R-:W-:Y:S05]  /*c420*/  BRA `(.L_x_273) ;  /* 0x0000001800907947 */ /* 0x000fea0003800000 */
.L_x_32:
[C---:B------:R-:W-:Y:S02]  /*c430*/  ISETP.GE.AND P2, PT, R10.reuse, 0x1, PT ;  /* 0x000000010a00780c */ /* 0x040fe40003f46270 */
[----:B------:R-:W-:Y:S02]  /*c440*/  ISETP.GE.AND P3, PT, R10, 0x2, PT ;  /* 0x000000020a00780c */ /* 0x000fe40003f66270 */
[C---:B------:R-:W-:Y:S02]  /*c450*/  ISETP.LT.OR P1, PT, R0.reuse, 0x1, !P2 ;  /* 0x000000010000780c */ /* 0x040fe40005721670 */
[----:B------:R-:W-:Y:S02]  /*c460*/  ISETP.LT.OR P4, PT, R0, 0x1, !P3 ;  /* 0x000000010000780c */ /* 0x000fe40005f81670 */
[----:B------:R-:W-:Y:S02]  /*c470*/  ISETP.GE.AND P0, PT, R10, 0x9, PT ;  /* 0x000000090a00780c */ /* 0x000fe40003f06270 */
[----:B------:R-:W-:-:S02]  /*c480*/  ISETP.LT.OR P3, PT, R0, 0x9, !P3 ;  /* 0x000000090000780c */ /* 0x000fc40005f61670 */
[C---:B------:R-:W-:Y:S02]  /*c490*/  ISETP.LT.OR P2, PT, R0.reuse, 0x9, !P2 ;  /* 0x000000090000780c */ /* 0x040fe40005741670 */
[----:B------:R-:W-:Y:S02]  /*c4a0*/  ISETP.LT.OR P5, PT, R0, 0x1, !P0 ;  /* 0x000000010000780c */ /* 0x000fe400047a1670 */
[----:B------:R-:W-:Y:S01]  /*c4b0*/  ISETP.GE.AND P6, PT, R10, 0xa, PT ;  /* 0x0000000a0a00780c */ /* 0x000fe20003fc6270 */
[-C--:B------:R-:W-:Y:S01]  /*c4c0*/  @!P1 IMAD R3, R136, R23.reuse, RZ ;  /* 0x0000001788039224 */ /* 0x080fe200078e02ff */
[----:B------:R-:W-:Y:S01]  /*c4d0*/  ISETP.LT.OR P0, PT, R0, 0x9, !P0 ;  /* 0x000000090000780c */ /* 0x000fe20004701670 */
[----:B------:R-:W-:-:S03]  /*c4e0*/  @!P4 IMAD R137, R137, R23, RZ ;  /* 0x000000178989c224 */ /* 0x000fc600078e02ff */
[----:B------:R0:W-:Y:S01]  /*c4f0*/  @!P1 STG.E.U8 desc[UR48][R4.64], R3 ;  /* 0x0000000304009986 */ /* 0x0001e2000c101130 */
[-C--:B------:R-:W-:Y:S01]  /*c500*/  @!P3 IMAD R139, R139, R23.reuse, RZ ;  /* 0x000000178b8bb224 */ /* 0x080fe200078e02ff */
[----:B------:R-:W-:Y:S01]  /*c510*/  ISETP.LT.OR P1, PT, R0, 0x1, !P6 ;  /* 0x000000010000780c */ /* 0x000fe20007721670 */
[-C--:B------:R-:W-:Y:S01]  /*c520*/  @!P2 IMAD R9, R138, R23.reuse, RZ ;  /* 0x000000178a09a224 */ /* 0x080fe200078e02ff */
[----:B------:R-:W-:Y:S01]  /*c530*/  @!P4 STG.E.U8 desc[UR48][R4.64+0x1], R137 ;  /* 0x000001890400c986 */ /* 0x000fe2000c101130 */
[----:B------:R-:W-:Y:S01]  /*c540*/  ISETP.GE.AND P4, PT, R10, 0x11, PT ;  /* 0x000000110a00780c */ /* 0x000fe20003f86270 */
[----:B------:R-:W-:Y:S01]  /*c550*/  @!P5 IMAD R11, R140, R23, RZ ;  /* 0x000000178c0bd224 */ /* 0x000fe200078e02ff */
[----:B------:R-:W-:Y:S01]  /*c560*/  ISETP.LT.OR P6, PT, R0, 0x9, !P6 ;  /* 0x000000090000780c */ /* 0x000fe200077c1670 */
[----:B------:R-:W-:Y:S01]  /*c570*/  @!P3 STG.E.U8 desc[UR48][R6.64+0x1], R139 ;  /* 0x0000018b0600b986 */ /* 0x000fe2000c101130 */
[----:B------:R-:W-:-:S03]  /*c580*/  ISETP.GE.AND P3, PT, R10, 0x12, PT ;  /* 0x000000120a00780c */ /* 0x000fc60003f66270 */
[----:B------:R1:W-:Y:S01]  /*c590*/  @!P2 STG.E.U8 desc[UR48][R6.64], R9 ;  /* 0x000000090600a986 */ /* 0x0003e2000c101130 */
[----:B------:R-:W-:Y:S01]  /*c5a0*/  ISETP.LT.OR P2, PT, R0, 0x1, !P4 ;  /* 0x000000010000780c */ /* 0x000fe20006741670 */
[-C--:B0-----:R-:W-:Y:S01]  /*c5b0*/  @!P0 IMAD R3, R142, R23.reuse, RZ ;  /* 0x000000178e038224 */ /* 0x081fe200078e02ff */
[C---:B------:R-:W-:Y:S01]  /*c5c0*/  ISETP.LT.OR P4, PT, R0.reuse, 0x9, !P4 ;  /* 0x000000090000780c */ /* 0x040fe20006781670 */
[----:B------:R0:W-:Y:S01]  /*c5d0*/  @!P5 STG.E.U8 desc[UR48][R4.64+0x8], R11 ;  /* 0x0000080b0400d986 */ /* 0x0001e2000c101130 */
[C---:B------:R-:W-:Y:S01]  /*c5e0*/  ISETP.LT.OR P5, PT, R0.reuse, 0x1, !P3 ;  /* 0x000000010000780c */ /* 0x040fe20005fa1670 */
[-C--:B------:R-:W-:Y:S01]  /*c5f0*/  @!P1 IMAD R141, R141, R23.reuse, RZ ;  /* 0x000000178d8d9224 */ /* 0x080fe200078e02ff */
[----:B------:R-:W-:Y:S01]  /*c600*/  ISETP.LT.OR P3, PT, R0, 0x9, !P3 ;  /* 0x000000090000780c */ /* 0x000fe20005f61670 */
[----:B------:R-:W-:-:S03]  /*c610*/  @!P6 IMAD R143, R143, R23, RZ ;  /* 0x000000178f8fe224 */ /* 0x000fc600078e02ff */
[----:B------:R-:W-:Y:S01]  /*c620*/  @!P1 STG.E.U8 desc[UR48][R4.64+0x9], R141 ;  /* 0x0000098d04009986 */ /* 0x000fe2000c101130 */
[----:B------:R-:W-:Y:S02]  /*c630*/  ISETP.GE.AND P1, PT, R10, 0x19, PT ;  /* 0x000000190a00780c */ /* 0x000fe40003f26270 */
[-C--:B-1----:R-:W-:Y:S01]  /*c640*/  @!P2 IMAD R9, R128, R23.reuse, RZ ;  /* 0x000000178009a224 */ /* 0x082fe200078e02ff */
[----:B------:R1:W-:Y:S01]  /*c650*/  @!P0 STG.E.U8 desc[UR48][R6.64+0x8], R3 ;  /* 0x0000080306008986 */ /* 0x0003e2000c101130 */
[----:B------:R-:W-:Y:S01]  /*c660*/  ISETP.GE.AND P0, PT, R10, 0x1a, PT ;  /* 0x0000001a0a00780c */ /* 0x000fe20003f06270 */
[-C--:B0-----:R-:W-:Y:S02]  /*c670*/  @!P4 IMAD R11, R130, R23.reuse, RZ ;  /* 0x00000017820bc224 */ /* 0x081fe400078e02ff */
[-C--:B------:R-:W-:Y:S01]  /*c680*/  @!P5 IMAD R129, R129, R23.reuse, RZ ;  /* 0x000000178181d224 */ /* 0x080fe200078e02ff */
[----:B------:R-:W-:Y:S01]  /*c690*/  @!P6 STG.E.U8 desc[UR48][R6.64+0x9], R143 ;  /* 0x0000098f0600e986 */ /* 0x000fe2000c101130 */
[C---:B------:R-:W-:Y:S01]  /*c6a0*/  ISETP.LT.OR P6, PT, R0.reuse, 0x1, !P1 ;  /* 0x000000010000780c */ /* 0x040fe20004fc1670 */
[----:B------:R-:W-:Y:S01]  /*c6b0*/  @!P3 IMAD R131, R131, R23, RZ ;  /* 0x000000178383b224 */ /* 0x000fe200078e02ff */
[C---:B------:R-:W-:Y:S01]  /*c6c0*/  ISETP.LT.OR P1, PT, R0.reuse, 0x9, !P1 ;  /* 0x000000090000780c */ /* 0x040fe20004f21670 */
[----:B------:R0:W-:Y:S01]  /*c6d0*/  @!P2 STG.E.U8 desc[UR48][R4.64+0x10], R9 ;  /* 0x000010090400a986 */ /* 0x0001e2000c101130 */
[----:B------:R-:W-:-:S02]  /*c6e0*/  ISETP.LT.OR P2, PT, R0, 0x1, !P0 ;  /* 0x000000010000780c */ /* 0x000fc40004741670 */
[----:B------:R-:W-:Y:S01]  /*c6f0*/  ISETP.LT.OR P0, PT, R0, 0x9, !P0 ;  /* 0x000000090000780c */ /* 0x000fe20004701670 */
[----:B------:R-:W-:Y:S04]  /*c700*/  @!P5 STG.E.U8 desc[UR48][R4.64+0x11], R129 ;  /* 0x000011810400d986 */ /* 0x000fe8000c101130 */
[----:B------:R2:W-:Y:S01]  /*c710*/  @!P4 STG.E.U8 desc[UR48][R6.64+0x10], R11 ;  /* 0x0000100b0600c986 */ /* 0x0005e2000c101130 */
[----:B------:R-:W-:Y:S01]  /*c720*/  ISETP.GE.AND P4, PT, R10, 0x21, PT ;  /* 0x000000210a00780c */ /* 0x000fe20003f86270 */
[-C--:B-1----:R-:W-:Y:S02]  /*c730*/  @!P6 IMAD R3, R132, R23.reuse, RZ ;  /* 0x000000178403e224 */ /* 0x082fe400078e02ff */
[----:B------:R-:W-:Y:S01]  /*c740*/  @!P3 STG.E.U8 desc[UR48][R6.64+0x11], R131 ;  /* 0x000011830600b986 */ /* 0x000fe2000c101130 */
[----:B------:R-:W-:Y:S01]  /*c750*/  ISETP.LT.OR P5, PT, R0, 0x1, !P4 ;  /* 0x000000010000780c */ /* 0x000fe200067a1670 */
[-C--:B------:R-:W-:Y:S01]  /*c760*/  @!P2 IMAD R133, R133, R23.reuse, RZ ;  /* 0x000000178585a224 */ /* 0x080fe200078e02ff */
[----:B------:R-:W-:Y:S01]  /*c770*/  ISETP.GE.AND P3, PT, R10, 0x22, PT ;  /* 0x000000220a00780c */ /* 0x000fe20003f66270 */
[-C--:B0-----:R-:W-:Y:S01]  /*c780*/  @!P1 IMAD R9, R134, R23.reuse, RZ ;  /* 0x0000001786099224 */ /* 0x081fe200078e02ff */
[----:B------:R0:W-:Y:S01]  /*c790*/  @!P6 STG.E.U8 desc[UR48][R4.64+0x18], R3 ;  /* 0x000018030400e986 */ /* 0x0001e2000c101130 */
[----:B------:R-:W-:Y:S01]  /*c7a0*/  @!P0 IMAD R135, R135, R23, RZ ;  /* 0x0000001787878224 */ /* 0x000fe200078e02ff */
[----:B------:R-:W-:-:S02]  /*c7b0*/  ISETP.LT.OR P6, PT, R0, 0x1, !P3 ;  /* 0x000000010000780c */ /* 0x000fc40005fc1670 */
[----:B------:R-:W-:Y:S01]  /*c7c0*/  @!P2 STG.E.U8 desc[UR48][R4.64+0x19], R133 ;  /* 0x000019850400a986 */ /* 0x000fe2000c101130 */
[----:B------:R-:W-:Y:S02]  /*c7d0*/  ISETP.GE.AND P2, PT, R10, 0x29, PT ;  /* 0x000000290a00780c */ /* 0x000fe40003f46270 */
[----:B------:R-:W-:Y:S01]  /*c7e0*/  ISETP.LT.OR P4, PT, R0, 0x9, !P4 ;  /* 0x000000090000780c */ /* 0x000fe20006781670 */
[----:B------:R1:W-:Y:S01]  /*c7f0*/  @!P1 STG.E.U8 desc[UR48][R6.64+0x18], R9 ;  /* 0x0000180906009986 */ /* 0x0003e2000c101130 */
[-C--:B--2---:R-:W-:Y:S01]  /*c800*/  @!P5 IMAD R11, R120, R23.reuse, RZ ;  /* 0x00000017780bd224 */ /* 0x084fe200078e02ff */
[----:B------:R-:W-:Y:S02]  /*c810*/  ISETP.LT.OR P1, PT, R0, 0x9, !P3 ;  /* 0x000000090000780c */ /* 0x000fe40005f21670 */
[----:B------:R-:W-:Y:S01]  /*c820*/  @!P0 STG.E.U8 desc[UR48][R6.64+0x19], R135 ;  /* 0x0000198706008986 */ /* 0x000fe2000c101130 */
[----:B------:R-:W-:Y:S02]  /*c830*/  ISETP.GE.AND P0, PT, R10, 0x2a, PT ;  /* 0x0000002a0a00780c */ /* 0x000fe40003f06270 */
[C---:B------:R-:W-:Y:S01]  /*c840*/  ISETP.LT.OR P3, PT, R0.reuse, 0x1, !P2 ;  /* 0x000000010000780c */ /* 0x040fe20005761670 */
[----:B------:R2:W-:Y:S01]  /*c850*/  @!P5 STG.E.U8 desc[UR48][R4.64+0x20], R11 ;  /* 0x0000200b0400d986 */ /* 0x0005e2000c101130 */
[C---:B------:R-:W-:Y:S01]  /*c860*/  ISETP.LT.OR P5, PT, R0.reuse, 0x1, !P0 ;  /* 0x000000010000780c */ /* 0x040fe200047a1670 */
[-C--:B------:R-:W-:Y:S01]  /*c870*/  @!P6 IMAD R121, R121, R23.reuse, RZ ;  /* 0x000000177979e224 */ /* 0x080fe200078e02ff */
[----:B------:R-:W-:Y:S01]  /*c880*/  ISETP.LT.OR P2, PT, R0, 0x9, !P2 ;  /* 0x000000090000780c */ /* 0x000fe20005741670 */
[----:B0-----:R-:W-:Y:S01]  /*c890*/  @!P4 IMAD R3, R122, R23, RZ ;  /* 0x000000177a03c224 */ /* 0x001fe200078e02ff */
[----:B------:R-:W-:-:S02]  /*c8a0*/  ISETP.LT.OR P0, PT, R0, 0x9, !P0 ;  /* 0x000000090000780c */ /* 0x000fc40004701670 */
[----:B------:R-:W-:Y:S01]  /*c8b0*/  @!P1 IMAD R123, R123, R23, RZ ;  /* 0x000000177b7b9224 */ /* 0x000fe200078e02ff */
[----:B------:R-:W-:Y:S01]  /*c8c0*/  @!P6 STG.E.U8 desc[UR48][R4.64+0x21], R121 ;  /* 0x000021790400e986 */ /* 0x000fe2000c101130 */
[----:B------:R-:W-:-:S03]  /*c8d0*/  ISETP.GE.AND P6, PT, R10, 0x31, PT ;  /* 0x000000310a00780c */ /* 0x000fc60003fc6270 */
[-C--:B-1----:R-:W-:Y:S01]  /*c8e0*/  @!P3 IMAD R9, R124, R23.reuse, RZ ;  /* 0x000000177c09b224 */ /* 0x082fe200078e02ff */
[----:B------:R0:W-:Y:S01]  /*c8f0*/  @!P4 STG.E.U8 desc[UR48][R6.64+0x20], R3 ;  /* 0x000020030600c986 */ /* 0x0001e2000c101130 */
[----:B------:R-:W-:Y:S01]  /*c900*/  ISETP.GE.AND P4, PT, R10, 0x32, PT ;  /* 0x000000320a00780c */ /* 0x000fe20003f86270 */
[-C--:B------:R-:W-:Y:S02]  /*c910*/  @!P5 IMAD R125, R125, R23.reuse, RZ ;  /* 0x000000177d7dd224 */ /* 0x080fe400078e02ff */
[----:B------:R-:W-:Y:S01]  /*c920*/  @!P1 STG.E.U8 desc[UR48][R6.64+0x21], R123 ;  /* 0x0000217b06009986 */ /* 0x000fe2000c101130 */
[-C--:B--2---:R-:W-:Y:S01]  /*c930*/  @!P2 IMAD R11, R126, R23.reuse, RZ ;  /* 0x000000177e0ba224 */ /* 0x084fe200078e02ff */
[C---:B------:R-:W-:Y:S01]  /*c940*/  ISETP.LT.OR P1, PT, R0.reuse, 0x1, !P6 ;  /* 0x000000010000780c */ /* 0x040fe20007721670 */
[----:B------:R-:W-:Y:S01]  /*c950*/  @!P0 IMAD R127, R127, R23, RZ ;  /* 0x000000177f7f8224 */ /* 0x000fe200078e02ff */
[----:B------:R1:W-:Y:S01]  /*c960*/  @!P3 STG.E.U8 desc[UR48][R4.64+0x28], R9 ;  /* 0x000028090400b986 */ /* 0x0003e2000c101130 */
[----:B------:R-:W-:-:S02]  /*c970*/  ISETP.LT.OR P3, PT, R0, 0x1, !P4 ;  /* 0x000000010000780c */ /* 0x000fc40006761670 */
[C---:B------:R-:W-:Y:S01]  /*c980*/  ISETP.LT.OR P6, PT, R0.reuse, 0x9, !P6 ;  /* 0x000000090000780c */ /* 0x040fe200077c1670 */
[----:B------:R-:W-:Y:S01]  /*c990*/  @!P5 STG.E.U8 desc[UR48][R4.64+0x29], R125 ;  /* 0x0000297d0400d986 */ /* 0x000fe2000c101130 */
[----:B------:R-:W-:Y:S02]  /*c9a0*/  ISETP.LT.OR P4, PT, R0, 0x9, !P4 ;  /* 0x000000090000780c */ /* 0x000fe40006781670 */
[C---:B------:R-:W-:Y:S01]  /*c9b0*/  ISETP.GE.AND P5, PT, R10.reuse, 0x3a, PT ;  /* 0x0000003a0a00780c */ /* 0x040fe20003fa6270 */
[----:B------:R2:W-:Y:S01]  /*c9c0*/  @!P2 STG.E.U8 desc[UR48][R6.64+0x28], R11 ;  /* 0x0000280b0600a986 */ /* 0x0005e2000c101130 */
[----:B------:R-:W-:Y:S02]  /*c9d0*/  ISETP.GE.AND P2, PT, R10, 0x39, PT ;  /* 0x000000390a00780c */ /* 0x000fe40003f46270 */
[-C--:B0-----:R-:W-:Y:S01]  /*c9e0*/  @!P1 IMAD R3, R112, R23.reuse, RZ ;  /* 0x0000001770039224 */ /* 0x081fe200078e02ff */
[----:B------:R-:W-:Y:S01]  /*c9f0*/  @!P0 STG.E.U8 desc[UR48][R6.64+0x29], R127 ;  /* 0x0000297f06008986 */ /* 0x000fe2000c101130 */
[C---:B------:R-:W-:Y:S01]  /*ca00*/  ISETP.LT.OR P0, PT, R0.reuse, 0x1, !P2 ;  /* 0x000000010000780c */ /* 0x040fe20005701670 */
[-C--:B------:R-:W-:Y:S01]  /*ca10*/  @!P3 IMAD R113, R113, R23.reuse, RZ ;  /* 0x000000177171b224 */ /* 0x080fe200078e02ff */
[----:B------:R-:W-:Y:S01]  /*ca20*/  ISETP.LT.OR P2, PT, R0, 0x9, !P2 ;  /* 0x000000090000780c */ /* 0x000fe20005741670 */
[-C--:B-1----:R-:W-:Y:S01]  /*ca30*/  @!P6 IMAD R9, R114, R23.reuse, RZ ;  /* 0x000000177209e224 */ /* 0x082fe200078e02ff */
[----:B------:R0:W-:Y:S01]  /*ca40*/  @!P1 STG.E.U8 desc[UR48][R4.64+0x30], R3 ;  /* 0x0000300304009986 */ /* 0x0001e2000c101130 */
[----:B------:R-:W-:Y:S01]  /*ca50*/  @!P4 IMAD R115, R115, R23, RZ ;  /* 0x000000177373c224 */ /* 0x000fe200078e02ff */
[----:B------:R-:W-:-:S02]  /*ca60*/  ISETP.GE.AND P1, PT, R10, 0x41, PT ;  /* 0x000000410a00780c */ /* 0x000fc40003f26270 */
[----:B------:R-:W-:Y:S01]  /*ca70*/  @!P3 STG.E.U8 desc[UR48][R4.64+0x31], R113 ;  /* 0x000031710400b986 */ /* 0x000fe2000c101130 */
[C---:B------:R-:W-:Y:S02]  /*ca80*/  ISETP.LT.OR P3, PT, R0.reuse, 0x1, !P5 ;  /* 0x000000010000780c */ /* 0x040fe40006f61670 */
[----:B------:R-:W-:Y:S01]  /*ca90*/  ISETP.LT.OR P5, PT, R0, 0x9, !P5 ;  /* 0x000000090000780c */ /* 0x000fe20006fa1670 */
[----:B------:R1:W-:Y:S01]  /*caa0*/  @!P6 STG.E.U8 desc[UR48][R6.64+0x30], R9 ;  /* 0x000030090600e986 */ /* 0x0003e2000c101130 */
[-C--:B--2---:R-:W-:Y:S01]  /*cab0*/  @!P0 IMAD R11, R116, R23.reuse, RZ ;  /* 0x00000017740b8224 */ /* 0x084fe200078e02ff */
[----:B------:R-:W-:Y:S02]  /*cac0*/  ISETP.LT.OR P6, PT, R0, 0x1, !P1 ;  /* 0x000000010000780c */ /* 0x000fe40004fc1670 */
[----:B------:R-:W-:Y:S01]  /*cad0*/  @!P4 STG.E.U8 desc[UR48][R6.64+0x31], R115 ;  /* 0x000031730600c986 */ /* 0x000fe2000c101130 */
[----:B------:R-:W-:Y:S01]  /*cae0*/  ISETP.GE.AND P4, PT, R10, 0x42, PT ;  /* 0x000000420a00780c */ /* 0x000fe20003f86270 */
[-C--:B0-----:R-:W-:Y:S01]  /*caf0*/  @!P2 IMAD R3, R118, R23.reuse, RZ ;  /* 0x000000177603a224 */ /* 0x081fe200078e02ff */
[C---:B------:R-:W-:Y:S01]  /*cb00*/  ISETP.LT.OR P1, PT, R0.reuse, 0x9, !P1 ;  /* 0x000000090000780c */ /* 0x040fe20004f21670 */
[----:B------:R0:W-:Y:S01]  /*cb10*/  @!P0 STG.E.U8 desc[UR48][R4.64+0x38], R11 ;  /* 0x0000380b04008986 */ /* 0x0001e2000c101130 */
[C---:B------:R-:W-:Y:S01]  /*cb20*/  ISETP.LT.OR P0, PT, R0.reuse, 0x1, !P4 ;  /* 0x000000010000780c */ /* 0x040fe20006701670 */
[-C--:B------:R-:W-:Y:S01]  /*cb30*/  @!P3 IMAD R117, R117, R23.reuse, RZ ;  /* 0x000000177575b224 */ /* 0x080fe200078e02ff */
[----:B------:R-:W-:Y:S01]  /*cb40*/  ISETP.LT.OR P4, PT, R0, 0x9, !P4 ;  /* 0x000000090000780c */ /* 0x000fe20006781670 */
[----:B------:R-:W-:-:S03]  /*cb50*/  @!P5 IMAD R119, R119, R23, RZ ;  /* 0x000000177777d224 */ /* 0x000fc600078e02ff */
[----:B-1----:R-:W-:Y:S01]  /*cb60*/  @!P6 IMAD R9, R104, R23, RZ ;  /* 0x000000176809e224 */ /* 0x002fe200078e02ff */
[----:B------:R-:W-:Y:S01]  /*cb70*/  @!P3 STG.E.U8 desc[UR48][R4.64+0x39], R117 ;  /* 0x000039750400b986 */ /* 0x000fe2000c101130 */
[----:B------:R-:W-:-:S03]  /*cb80*/  ISETP.GE.AND P3, PT, R10, 0x4a, PT ;  /* 0x0000004a0a00780c */ /* 0x000fc60003f66270 */
[----:B------:R1:W-:Y:S01]  /*cb90*/  @!P2 STG.E.U8 desc[UR48][R6.64+0x38], R3 ;  /* 0x000038030600a986 */ /* 0x0003e2000c101130 */
[----:B------:R-:W-:Y:S01]  /*cba0*/  ISETP.GE.AND P2, PT, R10, 0x49, PT ;  /* 0x000000490a00780c */ /* 0x000fe20003f46270 */
[-C--:B------:R-:W-:Y:S02]  /*cbb0*/  @!P0 IMAD R105, R105, R23.reuse, RZ ;  /* 0x0000001769698224 */ /* 0x080fe400078e02ff */
[----:B------:R-:W-:Y:S01]  /*cbc0*/  @!P5 STG.E.U8 desc[UR48][R6.64+0x39], R119 ;  /* 0x000039770600d986 */ /* 0x000fe2000c101130 */
[----:B------:R-:W-:Y:S01]  /*cbd0*/  ISETP.LT.OR P5, PT, R0, 0x1, !P2 ;  /* 0x000000010000780c */ /* 0x000fe200057a1670 */
[-C--:B0-----:R-:W-:Y:S01]  /*cbe0*/  @!P1 IMAD R11, R106, R23.reuse, RZ ;  /* 0x000000176a0b9224 */ /* 0x081fe200078e02ff */
[C---:B------:R-:W-:Y:S01]  /*cbf0*/  ISETP.LT.OR P2, PT, R0.reuse, 0x9, !P2 ;  /* 0x000000090000780c */ /* 0x040fe20005741670 */
[----:B------:R0:W-:Y:S01]  /*cc00*/  @!P6 STG.E.U8 desc[UR48][R4.64+0x40], R9 ;  /* 0x000040090400e986 */ /* 0x0001e2000c101130 */
[C---:B------:R-:W-:Y:S01]  /*cc10*/  ISETP.LT.OR P6, PT, R0.reuse, 0x1, !P3 ;  /* 0x000000010000780c */ /* 0x040fe20005fc1670 */
[----:B------:R-:W-:Y:S01]  /*cc20*/  @!P4 IMAD R107, R107, R23, RZ ;  /* 0x000000176b6bc224 */ /* 0x000fe200078e02ff */
[----:B------:R-:W-:Y:S01]  /*cc30*/  ISETP.LT.OR P3, PT, R0, 0x9, !P3 ;  /* 0x000000090000780c */ /* 0x000fe20005f61670 */
[----:B------:R-:W-:Y:S01]  /*cc40*/  @!P0 STG.E.U8 desc[UR48][R4.64+0x41], R105 ;  /* 0x0000416904008986 */ /* 0x000fe2000c101130 */
[----:B------:R-:W-:-:S03]  /*cc50*/  ISETP.GE.AND P0, PT, R10, 0x51, PT ;  /* 0x000000510a00780c */ /* 0x000fc60003f06270 */
[----:B------:R2:W-:Y:S01]  /*cc60*/  @!P1 STG.E.U8 desc[UR48][R6.64+0x40], R11 ;  /* 0x0000400b06009986 */ /* 0x0005e2000c101130 */
[----:B------:R-:W-:Y:S01]  /*cc70*/  ISETP.LT.OR P1, PT, R0, 0x1, !P0 ;  /* 0x000000010000780c */ /* 0x000fe20004721670 */
[-C--:B-1----:R-:W-:Y:S01]  /*cc80*/  @!P5 IMAD R3, R108, R23.reuse, RZ ;  /* 0x000000176c03d224 */ /* 0x082fe200078e02ff */
[----:B------:R-:W-:Y:S01]  /*cc90*/  ISETP.LT.OR P0, PT, R0, 0x9, !P0 ;  /* 0x000000090000780c */ /* 0x000fe20004701670 */
[----:B------:R-:W-:Y:S01]  /*cca0*/  @!P4 STG.E.U8 desc[UR48][R6.64+0x41], R107 ;  /* 0x0000416b0600c986 */ /* 0x000fe2000c101130 */
[----:B------:R-:W-:Y:S01]  /*ccb0*/  ISETP.GE.AND P4, PT, R10, 0x52, PT ;  /* 0x000000520a00780c */ /* 0x000fe20003f86270 */
[-C--:B------:R-:W-:Y:S02]  /*ccc0*/  @!P6 IMAD R109, R109, R23.reuse, RZ ;  /* 0x000000176d6de224 */ /* 0x080fe400078e02ff */
[-C--:B0-----:R-:W-:Y:S01]  /*ccd0*/  @!P2 IMAD R9, R110, R23.reuse, RZ ;  /* 0x000000176e09a224 */ /* 0x081fe200078e02ff */
[----:B------:R0:W-:Y:S01]  /*cce0*/  @!P5 STG.E.U8 desc[UR48][R4.64+0x48], R3 ;  /* 0x000048030400d986 */ /* 0x0001e2000c101130 */
[----:B------:R-:W-:Y:S01]  /*ccf0*/  @!P3 IMAD R111, R111, R23, RZ ;  /* 0x000000176f6fb224 */ /* 0x000fe200078e02ff */
[----:B------:R-:W-:-:S02]  /*cd00*/  ISETP.GE.AND P5, PT, R10, 0x59, PT ;  /* 0x000000590a00780c */ /* 0x000fc40003fa6270 */
[----:B------:R-:W-:Y:S01]  /*cd10*/  @!P6 STG.E.U8 desc[UR48][R4.64+0x49], R109 ;  /* 0x0000496d0400e986 */ /* 0x000fe2000c101130 */
[----:B------:R-:W-:Y:S01]  /*cd20*/  ISETP.LT.OR P6, PT, R0, 0x1, !P4 ;  /* 0x000000010000780c */ /* 0x000fe200067c1670 */
[-C--:B--2---:R-:W-:Y:S02]  /*cd30*/  @!P1 IMAD R11, R96, R23.reuse, RZ ;  /* 0x00000017600b9224 */ /* 0x084fe400078e02ff */
[----:B------:R1:W-:Y:S01]  /*cd40*/  @!P2 STG.E.U8 desc[UR48][R6.64+0x48], R9 ;  /* 0x000048090600a986 */ /* 0x0003e2000c101130 */
[C---:B------:R-:W-:Y:S02]  /*cd50*/  ISETP.LT.OR P2, PT, R0.reuse, 0x9, !P4 ;  /* 0x000000090000780c */ /* 0x040fe40006741670 */
[----:B------:R-:W-:Y:S01]  /*cd60*/  ISETP.LT.OR P4, PT, R0, 0x1, !P5 ;  /* 0x000000010000780c */ /* 0x000fe20006f81670 */
[----:B------:R-:W-:Y:S01]  /*cd70*/  @!P3 STG.E.U8 desc[UR48][R6.64+0x49], R111 ;  /* 0x0000496f0600b986 */ /* 0x000fe2000c101130 */
[----:B------:R-:W-:Y:S01]  /*cd80*/  ISETP.GE.AND P3, PT, R10, 0x5a, PT ;  /* 0x0000005a0a00780c */ /* 0x000fe20003f66270 */
[-C--:B0-----:R-:W-:Y:S01]  /*cd90*/  @!P0 IMAD R3, R98, R23.reuse, RZ ;  /* 0x0000001762038224 */ /* 0x081fe200078e02ff */
[C---:B------:R-:W-:Y:S01]  /*cda0*/  ISETP.LT.OR P5, PT, R0.reuse, 0x9, !P5 ;  /* 0x000000090000780c */ /* 0x040fe20006fa1670 */
[----:B------:R0:W-:Y:S01]  /*cdb0*/  @!P1 STG.E.U8 desc[UR48][R4.64+0x50], R11 ;  /* 0x0000500b04009986 */ /* 0x0001e2000c101130 */
[C---:B------:R-:W-:Y:S01]  /*cdc0*/  ISETP.LT.OR P1, PT, R0.reuse, 0x1, !P3 ;  /* 0x000000010000780c */ /* 0x040fe20005f21670 */
[----:B------:R-:W-:Y:S01]  /*cdd0*/  @!P6 IMAD R97, R97, R23, RZ ;  /* 0x000000176161e224 */ /* 0x000fe200078e02ff */
[----:B------:R-:W-:-:S03]  /*cde0*/  ISETP.LT.OR P3, PT, R0, 0x9, !P3 ;  /* 0x000000090000780c */ /* 0x000fc60005f61670 */
[-C--:B------:R-:W-:Y:S01]  /*cdf0*/  @!P2 IMAD R99, R99, R23.reuse, RZ ;  /* 0x000000176363a224 */ /* 0x080fe200078e02ff */
[----:B------:R-:W-:Y:S01]  /*ce00*/  @!P6 STG.E.U8 desc[UR48][R4.64+0x51], R97 ;  /* 0x000051610400e986 */ /* 0x000fe2000c101130 */
[-C--:B-1----:R-:W-:Y:S01]  /*ce10*/  @!P4 IMAD R9, R100, R23.reuse, RZ ;  /* 0x000000176409c224 */ /* 0x082fe200078e02ff */
[C---:B------:R-:W-:Y:S02]  /*ce20*/  ISETP.GE.AND P6, PT, R10.reuse, 0x62, PT ;  /* 0x000000620a00780c */ /* 0x040fe40003fc6270 */
[----:B------:R1:W-:Y:S01]  /*ce30*/  @!P0 STG.E.U8 desc[UR48][R6.64+0x50], R3 ;  /* 0x0000500306008986 */ /* 0x0003e2000c101130 */
[----:B------:R-:W-:Y:S01]  /*ce40*/  ISETP.GE.AND P0, PT, R10, 0x61, PT ;  /* 0x000000610a00780c */ /* 0x000fe20003f06270 */
[-C--:B0-----:R-:W-:Y:S02]  /*ce50*/  @!P5 IMAD R11, R102, R23.reuse, RZ ;  /* 0x00000017660bd224 */ /* 0x081fe400078e02ff */
[-C--:B------:R-:W-:Y:S01]  /*ce60*/  @!P1 IMAD R101, R101, R23.reuse, RZ ;  /* 0x0000001765659224 */ /* 0x080fe200078e02ff */
[----:B------:R-:W-:Y:S01]  /*ce70*/  @!P2 STG.E.U8 desc[UR48][R6.64+0x51], R99 ;  /* 0x000051630600a986 */ /* 0x000fe2000c101130 */
[----:B------:R-:W-:Y:S01]  /*ce80*/  ISETP.LT.OR P2, PT, R0, 0x1, !P6 ;  /* 0x000000010000780c */ /* 0x000fe20007741670 */
[----:B------:R-:W-:-:S02]  /*ce90*/  @!P3 IMAD R103, R103, R23, RZ ;  /* 0x000000176767b224 */ /* 0x000fc400078e02ff */
[----:B------:R0:W-:Y:S01]  /*cea0*/  @!P4 STG.E.U8 desc[UR48][R4.64+0x58], R9 ;  /* 0x000058090400c986 */ /* 0x0001e2000c101130 */
[C---:B------:R-:W-:Y:S02]  /*ceb0*/  ISETP.LT.OR P4, PT, R0.reuse, 0x1, !P0 ;  /* 0x000000010000780c */ /* 0x040fe40004781670 */
[----:B------:R-:W-:Y:S01]  /*cec0*/  ISETP.LT.OR P0, PT, R0, 0x9, !P0 ;  /* 0x000000090000780c */ /* 0x000fe20004701670 */
[----:B------:R-:W-:Y:S01]  /*ced0*/  @!P1 STG.E.U8 desc[UR48][R4.64+0x59], R101 ;  /* 0x0000596504009986 */ /* 0x000fe2000c101130 */
[----:B------:R-:W-:-:S03]  /*cee0*/  ISETP.GE.AND P1, PT, R10, 0x69, PT ;  /* 0x000000690a00780c */ /* 0x000fc60003f26270 */
[----:B------:R2:W-:Y:S01]  /*cef0*/  @!P5 STG.E.U8 desc[UR48][R6.64+0x58], R11 ;  /* 0x0000580b0600d986 */ /* 0x0005e2000c101130 */
[C---:B------:R-:W-:Y:S01]  /*cf00*/  ISETP.LT.OR P5, PT, R0.reuse, 0x9, !P6 ;  /* 0x000000090000780c */ /* 0x040fe200077a1670 */
[-C--:B------:R-:W-:Y:S01]  /*cf10*/  @!P2 IMAD R89, R89, R23.reuse, RZ ;  /* 0x000000175959a224 */ /* 0x080fe200078e02ff */
[----:B------:R-:W-:Y:S01]  /*cf20*/  ISETP.LT.OR P6, PT, R0, 0x1, !P1 ;  /* 0x000000010000780c */ /* 0x000fe20004fc1670 */
[----:B------:R-:W-:Y:S01]  /*cf30*/  @!P3 STG.E.U8 desc[UR48][R6.64+0x59], R103 ;  /* 0x000059670600b986 */ /* 0x000fe2000c101130 */
[----:B------:R-:W-:Y:S01]  /*cf40*/  ISETP.GE.AND P3, PT, R10, 0x6a, PT ;  /* 0x0000006a0a00780c */ /* 0x000fe20003f66270 */
[-C--:B-1----:R-:W-:Y:S02]  /*cf50*/  @!P4 IMAD R3, R88, R23.reuse, RZ ;  /* 0x000000175803c224 */ /* 0x082fe400078e02ff */
[----:B0-----:R-:W-:Y:S01]  /*cf60*/  @!P0 IMAD R9, R90, R23, RZ ;  /* 0x000000175a098224 */ /* 0x001fe200078e02ff */
[----:B------:R-:W-:Y:S01]  /*cf70*/  @!P2 STG.E.U8 desc[UR48][R4.64+0x61], R89 ;  /* 0x000061590400a986 */ /* 0x000fe2000c101130 */
[----:B------:R-:W-:-:S03]  /*cf80*/  ISETP.GE.AND P2, PT, R10, 0x72, PT ;  /* 0x000000720a00780c */ /* 0x000fc60003f46270 */
[----:B------:R0:W-:Y:S01]  /*cf90*/  @!P4 STG.E.U8 desc[UR48][R4.64+0x60], R3 ;  /* 0x000060030400c986 */ /* 0x0001e2000c101130 */
[-C--:B------:R-:W-:Y:S01]  /*cfa0*/  @!P5 IMAD R91, R91, R23.reuse, RZ ;  /* 0x000000175b5bd224 */ /* 0x080fe200078e02ff */
[----:B------:R-:W-:Y:S01]  /*cfb0*/  ISETP.LT.OR P4, PT, R0, 0x1, !P3 ;  /* 0x000000010000780c */ /* 0x000fe20005f81670 */
[----:B--2---:R-:W-:Y:S01]  /*cfc0*/  @!P6 IMAD R11, R92, R23, RZ ;  /* 0x000000175c0be224 */ /* 0x004fe200078e02ff */
[----:B------:R1:W-:Y:S01]  /*cfd0*/  @!P0 STG.E.U8 desc[UR48][R6.64+0x60], R9 ;  /* 0x0000600906008986 */ /* 0x0003e2000c101130 */
[----:B------:R-:W-:Y:S02]  /*cfe0*/  ISETP.LT.OR P0, PT, R0, 0x9, !P1 ;  /* 0x000000090000780c */ /* 0x000fe40004f01670 */
[----:B------:R-:W-:Y:S01]  /*cff0*/  ISETP.GE.AND P1, PT, R10, 0x71, PT ;  /* 0x000000710a00780c */ /* 0x000fe20003f26270 */
[----:B------:R-:W-:Y:S01]  /*d000*/  @!P5 STG.E.U8 desc[UR48][R6.64+0x61], R91 ;  /* 0x0000615b0600d986 */ /* 0x000fe2000c101130 */
[C---:B------:R-:W-:Y:S02]  /*d010*/  ISETP.LT.OR P3, PT, R0.reuse, 0x9, !P3 ;  /* 0x000000090000780c */ /* 0x040fe40005f61670 */
[C---:B------:R-:W-:Y:S01]  /*d020*/  ISETP.LT.OR P5, PT, R0.reuse, 0x1, !P1 ;  /* 0x000000010000780c */ /* 0x040fe20004fa1670 */
[----:B------:R2:W-:Y:S01]  /*d030*/  @!P6 STG.E.U8 desc[UR48][R4.64+0x68], R11 ;  /* 0x0000680b0400e986 */ /* 0x0005e2000c101130 */
[----:B------:R-:W-:-:S02]  /*d040*/  ISETP.LT.OR P6, PT, R0, 0x1, !P2 ;  /* 0x000000010000780c */ /* 0x000fc400057c1670 */
[C---:B------:R-:W-:Y:S01]  /*d050*/  ISETP.LT.OR P2, PT, R0.reuse, 0x9, !P2 ;  /* 0x000000090000780c */ /* 0x040fe20005741670 */
[-C--:B------:R-:W-:Y:S01]  /*d060*/  @!P4 IMAD R93, R93, R23.reuse, RZ ;  /* 0x000000175d5dc224 */ /* 0x080fe200078e02ff */
[----:B------:R-:W-:Y:S01]  /*d070*/  ISETP.LT.OR P1, PT, R0, 0x9, !P1 ;  /* 0x000000090000780c */ /* 0x000fe20004f21670 */
[----:B0-----:R-:W-:-:S03]  /*d080*/  @!P0 IMAD R3, R94, R23, RZ ;  /* 0x000000175e038224 */ /* 0x001fc600078e02ff */
[----:B------:R-:W-:Y:S01]  /*d090*/  @!P4 STG.E.U8 desc[UR48][R4.64+0x69], R93 ;  /* 0x0000695d0400c986 */ /* 0x000fe2000c101130 */
[-C--:B------:R-:W-:Y:S01]  /*d0a0*/  @!P3 IMAD R95, R95, R23.reuse, RZ ;  /* 0x000000175f5fb224 */ /* 0x080fe200078e02ff */
[----:B------:R-:W-:Y:S01]  /*d0b0*/  ISETP.GE.AND P4, PT, R10, 0x79, PT ;  /* 0x000000790a00780c */ /* 0x000fe20003f86270 */
[-C--:B-1----:R-:W-:Y:S01]  /*d0c0*/  @!P5 IMAD R9, R80, R23.reuse, RZ ;  /* 0x000000175009d224 */ /* 0x082fe200078e02ff */
[----:B------:R0:W-:Y:S01]  /*d0d0*/  @!P0 STG.E.U8 desc[UR48][R6.64+0x68], R3 ;  /* 0x0000680306008986 */ /* 0x0001e2000c101130 */
[-C--:B------:R-:W-:Y:S01]  /*d0e0*/  @!P6 IMAD R81, R81, R23.reuse, RZ ;  /* 0x000000175151e224 */ /* 0x080fe200078e02ff */
[----:B------:R-:W-:Y:S01]  /*d0f0*/  ISETP.LT.OR P0, PT, R0, 0x1, !P4 ;  /* 0x000000010000780c */ /* 0x000fe20006701670 */
[-C--:B------:R-:W-:Y:S01]  /*d100*/  @!P2 IMAD R83, R83, R23.reuse, RZ ;  /* 0x000000175353a224 */ /* 0x080fe200078e02ff */
[----:B------:R-:W-:Y:S01]  /*d110*/  @!P3 STG.E.U8 desc[UR48][R6.64+0x69], R95 ;  /* 0x0000695f0600b986 */ /* 0x000fe2000c101130 */
[----:B------:R-:W-:Y:S01]  /*d120*/  ISETP.GE.AND P3, PT, R10, 0x7a, PT ;  /* 0x0000007a0a00780c */ /* 0x000fe20003f66270 */
[----:B--2---:R-:W-:Y:S01]  /*d130*/  @!P1 IMAD R11, R82, R23, RZ ;  /* 0x00000017520b9224 */ /* 0x004fe200078e02ff */
[C---:B------:R-:W-:Y:S01]  /*d140*/  ISETP.LT.OR P4, PT, R0.reuse, 0x9, !P4 ;  /* 0x000000090000780c */ /* 0x040fe20006781670 */
[----:B------:R1:W-:Y:S01]  /*d150*/  @!P5 STG.E.U8 desc[UR48][R4.64+0x70], R9 ;  /* 0x000070090400d986 */ /* 0x0003e2000c101130 */
[----:B------:R-:W-:-:S02]  /*d160*/  ISETP.LT.OR P5, PT, R0, 0x1, !P3 ;  /* 0x000000010000780c */ /* 0x000fc40005fa1670 */
[----:B------:R-:W-:Y:S01]  /*d170*/  ISETP.LT.OR P3, PT, R0, 0x9, !P3 ;  /* 0x000000090000780c */ /* 0x000fe20005f61670 */
[----:B------:R-:W-:Y:S01]  /*d180*/  @!P6 STG.E.U8 desc[UR48][R4.64+0x71], R81 ;  /* 0x000071510400e986 */ /* 0x000fe2000c101130 */
[----:B------:R-:W-:Y:S02]  /*d190*/  ISETP.GE.AND P6, PT, R10, 0x82, PT ;  /* 0x000000820a00780c */ /* 0x000fe40003fc6270 */
[-C--:B0-----:R-:W-:Y:S01]  /*d1a0*/  @!P0 IMAD R3, R84, R23.reuse, RZ ;  /* 0x0000001754038224 */ /* 0x081fe200078e02ff */
[----:B------:R-:W-:Y:S01]  /*d1b0*/  @!P2 STG.E.U8 desc[UR48][R6.64+0x71], R83 ;  /* 0x000071530600a986 */ /* 0x000fe2000c101130 */
[C---:B------:R-:W-:Y:S02]  /*d1c0*/  ISETP.LT.OR P2, PT, R0.reuse, 0x1, !P6 ;  /* 0x000000010000780c */ /* 0x040fe40007741670 */
[----:B------:R-:W-:Y:S01]  /*d1d0*/  ISETP.LT.OR P6, PT, R0, 0x9, !P6 ;  /* 0x000000090000780c */ /* 0x000fe200077c1670 */
[----:B------:R-:W-:Y:S01]  /*d1e0*/  @!P1 STG.E.U8 desc[UR48][R6.64+0x70], R11 ;  /* 0x0000700b06009986 */ /* 0x000fe2000c101130 */
[----:B------:R-:W-:Y:S01]  /*d1f0*/  ISETP.GE.AND P1, PT, R10, 0x81, PT ;  /* 0x000000810a00780c */ /* 0x000fe20003f26270 */
[----:B------:R-:W-:-:S02]  /*d200*/  @!P5 IMAD R85, R85, R23, RZ ;  /* 0x000000175555d224 */ /* 0x000fc400078e02ff */
[-C--:B------:R-:W-:Y:S01]  /*d210*/  @!P3 IMAD R87, R87, R23.reuse, RZ ;  /* 0x000000175757b224 */ /* 0x080fe200078e02ff */
[----:B------:R0:W-:Y:S01]  /*d220*/  @!P0 STG.E.U8 desc[UR48][R4.64+0x78], R3 ;  /* 0x0000780304008986 */ /* 0x0001e2000c101130 */
[-C--:B-1----:R-:W-:Y:S01]  /*d230*/  @!P4 IMAD R9, R86, R23.reuse, RZ ;  /* 0x000000175609c224 */ /* 0x082fe200078e02ff */
[----:B------:R-:W-:Y:S02]  /*d240*/  ISETP.LT.OR P0, PT, R0, 0x1, !P1 ;  /* 0x000000010000780c */ /* 0x000fe40004f01670 */
[----:B------:R-:W-:Y:S01]  /*d250*/  @!P5 STG.E.U8 desc[UR48][R4.64+0x79], R85 ;  /* 0x000079550400d986 */ /* 0x000fe2000c101130 */
[-C--:B------:R-:W-:Y:S01]  /*d260*/  @!P2 IMAD R73, R73, R23.reuse, RZ ;  /* 0x000000174949a224 */ /* 0x080fe200078e02ff */
        /* <DEDUP_REMOVED lines=9> */
[----:B------:R-:W-:Y:S01]  /*d300*/  @!P2 STG.E.U8 desc[UR48][R4.64+0x81], R73 ;  /* 0x000081490400a986 */ /* 0x000fe2000c101130 */
[C---:B------:R-:W-:Y:S02]  /*d310*/  ISETP.LT.OR P2, PT, R0.reuse, 0x1, !P3 ;  /* 0x000000010000780c */ /* 0x040fe40005f41670 */
[----:B------:R-:W-:Y:S01]  /*d320*/  ISETP.LT.OR P3, PT, R0, 0x9, !P3 ;  /* 0x000000090000780c */ /* 0x000fe20005f61670 */
[----:B------:R0:W-:Y:S01]  /*d330*/  @!P0 STG.E.U8 desc[UR48][R4.64+0x80], R3 ;  /* 0x0000800304008986 */ /* 0x0001e2000c101130 */
[----:B------:R-:W-:Y:S01]  /*d340*/  ISETP.GE.AND P0, PT, R10, 0x91, PT ;  /* 0x000000910a00780c */ /* 0x000fe20003f06270 */
[----:B-1----:R-:W-:-:S02]  /*d350*/  @!P1 IMAD R9, R74, R23, RZ ;  /* 0x000000174a099224 */ /* 0x002fc400078e02ff */
[----:B------:R-:W-:Y:S02]  /*d360*/  @!P6 STG.E.U8 desc[UR48][R6.64+0x81], R75 ;  /* 0x0000814b0600e986 */ /* 0x000fe4000c101130 */
[-C--:B------:R-:W-:Y:S01]  /*d370*/  @!P4 IMAD R11, R76, R23.reuse, RZ ;  /* 0x000000174c0bc224 */ /* 0x080fe200078e02ff */
[----:B------:R-:W-:Y:S01]  /*d380*/  ISETP.LT.OR P6, PT, R0, 0x1, !P0 ;  /* 0x000000010000780c */ /* 0x000fe200047c1670 */
[----:B------:R1:W-:Y:S02]  /*d390*/  @!P1 STG.E.U8 desc[UR48][R6.64+0x80], R9 ;  /* 0x0000800906009986 */ /* 0x0003e4000c101130 */
[-C--:B------:R-:W-:Y:S01]  /*d3a0*/  @!P2 IMAD R77, R77, R23.reuse, RZ ;  /* 0x000000174d4da224 */ /* 0x080fe200078e02ff */
[----:B------:R-:W-:Y:S01]  /*d3b0*/  ISETP.GE.AND P1, PT, R10, 0x92, PT ;  /* 0x000000920a00780c */ /* 0x000fe20003f26270 */
[-C--:B0-----:R-:W-:Y:S01]  /*d3c0*/  @!P5 IMAD R3, R78, R23.reuse, RZ ;  /* 0x000000174e03d224 */ /* 0x081fe200078e02ff */
[----:B------:R0:W-:Y:S01]  /*d3d0*/  @!P4 STG.E.U8 desc[UR48][R4.64+0x88], R11 ;  /* 0x0000880b0400c986 */ /* 0x0001e2000c101130 */
[C---:B------:R-:W-:Y:S01]  /*d3e0*/  ISETP.LT.OR P0, PT, R0.reuse, 0x9, !P0 ;  /* 0x000000090000780c */ /* 0x040fe20004701670 */
[----:B------:R-:W-:Y:S01]  /*d3f0*/  @!P3 IMAD R79, R79, R23, RZ ;  /* 0x000000174f4fb224 */ /* 0x000fe200078e02ff */
[----:B------:R-:W-:Y:S01]  /*d400*/  ISETP.LT.OR P4, PT, R0, 0x1, !P1 ;  /* 0x000000010000780c */ /* 0x000fe20004f81670 */
[----:B------:R-:W-:Y:S01]  /*d410*/  @!P2 STG.E.U8 desc[UR48][R4.64+0x89], R77 ;  /* 0x0000894d0400a986 */ /* 0x000fe2000c101130 */
[----:B------:R-:W-:-:S02]  /*d420*/  ISETP.GE.AND P2, PT, R10, 0x99, PT ;  /* 0x000000990a00780c */ /* 0x000fc40003f46270 */
[C---:B------:R-:W-:Y:S01]  /*d430*/  ISETP.LT.OR P1, PT, R0.reuse, 0x9, !P1 ;  /* 0x000000090000780c */ /* 0x040fe20004f21670 */
[----:B------:R2:W-:Y:S01]  /*d440*/  @!P5 STG.E.U8 desc[UR48][R6.64+0x88], R3 ;  /* 0x000088030600d986 */ /* 0x0005e2000c101130 */
[----:B------:R-:W-:Y:S01]  /*d450*/  ISETP.LT.OR P5, PT, R0, 0x1, !P2 ;  /* 0x000000010000780c */ /* 0x000fe200057a1670 */
[-C--:B-1----:R-:W-:Y:S02]  /*d460*/  @!P6 IMAD R9, R64, R23.reuse, RZ ;  /* 0x000000174009e224 */ /* 0x082fe400078e02ff */
[----:B------:R-:W-:Y:S01]  /*d470*/  @!P3 STG.E.U8 desc[UR48][R6.64+0x89], R79 ;  /* 0x0000894f0600b986 */ /* 0x000fe2000c101130 */
[----:B------:R-:W-:Y:S01]  /*d480*/  ISETP.GE.AND P3, PT, R10, 0x9a, PT ;  /* 0x0000009a0a00780c */ /* 0x000fe20003f66270 */
[-C--:B0-----:R-:W-:Y:S02]  /*d490*/  @!P0 IMAD R11, R66, R23.reuse, RZ ;  /* 0x00000017420b8224 */ /* 0x081fe400078e02ff */
[----:B------:R-:W-:Y:S01]  /*d4a0*/  @!P4 IMAD R65, R65, R23, RZ ;  /* 0x000000174141c224 */ /* 0x000fe200078e02ff */
[----:B------:R0:W-:Y:S01]  /*d4b0*/  @!P6 STG.E.U8 desc[UR48][R4.64+0x90], R9 ;  /* 0x000090090400e986 */ /* 0x0001e2000c101130 */
[----:B------:R-:W-:-:S02]  /*d4c0*/  ISETP.LT.OR P6, PT, R0, 0x9, !P2 ;  /* 0x000000090000780c */ /* 0x000fc400057c1670 */
[-C--:B------:R-:W-:Y:S01]  /*d4d0*/  @!P1 IMAD R67, R67, R23.reuse, RZ ;  /* 0x0000001743439224 */ /* 0x080fe200078e02ff */
[----:B------:R-:W-:Y:S01]  /*d4e0*/  @!P4 STG.E.U8 desc[UR48][R4.64+0x91], R65 ;  /* 0x000091410400c986 */ /* 0x000fe2000c101130 */
[-C--:B--2---:R-:W-:Y:S01]  /*d4f0*/  @!P5 IMAD R3, R68, R23.reuse, RZ ;  /* 0x000000174403d224 */ /* 0x084fe200078e02ff */
[----:B------:R-:W-:Y:S02]  /*d500*/  ISETP.LT.OR P4, PT, R0, 0x1, !P3 ;  /* 0x000000010000780c */ /* 0x000fe40005f81670 */
[----:B------:R-:W-:Y:S01]  /*d510*/  @!P1 STG.E.U8 desc[UR48][R6.64+0x91], R67 ;  /* 0x0000914306009986 */ /* 0x000fe2000c101130 */
[C---:B------:R-:W-:Y:S02]  /*d520*/  ISETP.GE.AND P2, PT, R10.reuse, 0xa1, PT ;  /* 0x000000a10a00780c */ /* 0x040fe40003f46270 */
[----:B------:R-:W-:Y:S01]  /*d530*/  ISETP.GE.AND P1, PT, R10, 0xa2, PT ;  /* 0x000000a20a00780c */ /* 0x000fe20003f26270 */
[----:B------:R1:W-:Y:S01]  /*d540*/  @!P0 STG.E.U8 desc[UR48][R6.64+0x90], R11 ;  /* 0x0000900b06008986 */ /* 0x0003e2000c101130 */
[----:B------:R-:W-:Y:S01]  /*d550*/  ISETP.LT.OR P3, PT, R0, 0x9, !P3 ;  /* 0x000000090000780c */ /* 0x000fe20005f61670 */
[----:B0-----:R-:W-:Y:S01]  /*d560*/  @!P6 IMAD R9, R70, R23, RZ ;  /* 0x000000174609e224 */ /* 0x001fe200078e02ff */
[C---:B------:R-:W-:Y:S01]  /*d570*/  ISETP.LT.OR P0, PT, R0.reuse, 0x1, !P2 ;  /* 0x000000010000780c */ /* 0x040fe20005701670 */
[----:B------:R0:W-:Y:S01]  /*d580*/  @!P5 STG.E.U8 desc[UR48][R4.64+0x98], R3 ;  /* 0x000098030400d986 */ /* 0x0001e2000c101130 */
[----:B------:R-:W-:-:S02]  /*d590*/  ISETP.LT.OR P5, PT, R0, 0x1, !P1 ;  /* 0x000000010000780c */ /* 0x000fc40004fa1670 */
[C---:B------:R-:W-:Y:S01]  /*d5a0*/  ISETP.LT.OR P2, PT, R0.reuse, 0x9, !P2 ;  /* 0x000000090000780c */ /* 0x040fe20005741670 */
[----:B------:R-:W-:Y:S01]  /*d5b0*/  @!P4 IMAD R69, R69, R23, RZ ;  /* 0x000000174545c224 */ /* 0x000fe200078e02ff */
[----:B------:R-:W-:-:S04]  /*d5c0*/  ISETP.LT.OR P1, PT, R0, 0x9, !P1 ;  /* 0x000000090000780c */ /* 0x000fc80004f21670 */
[----:B------:R-:W-:Y:S01]  /*d5d0*/  @!P4 STG.E.U8 desc[UR48][R4.64+0x99], R69 ;  /* 0x000099450400c986 */ /* 0x000fe2000c101130 */
[-C--:B------:R-:W-:Y:S01]  /*d5e0*/  @!P3 IMAD R71, R71, R23.reuse, RZ ;  /* 0x000000174747b224 */ /* 0x080fe200078e02ff */
[----:B------:R-:W-:Y:S01]  /*d5f0*/  ISETP.GE.AND P4, PT, R10, 0xaa, PT ;  /* 0x000000aa0a00780c */ /* 0x000fe20003f86270 */
[-C--:B-1----:R-:W-:Y:S01]  /*d600*/  @!P0 IMAD R11, R56, R23.reuse, RZ ;  /* 0x00000017380b8224 */ /* 0x082fe200078e02ff */
[----:B------:R1:W-:Y:S01]  /*d610*/  @!P6 STG.E.U8 desc[UR48][R6.64+0x98], R9 ;  /* 0x000098090600e986 */ /* 0x0003e2000c101130 */
[-C--:B------:R-:W-:Y:S01]  /*d620*/  @!P5 IMAD R57, R57, R23.reuse, RZ ;  /* 0x000000173939d224 */ /* 0x080fe200078e02ff */
[----:B------:R-:W-:Y:S01]  /*d630*/  ISETP.GE.AND P6, PT, R10, 0xa9, PT ;  /* 0x000000a90a00780c */ /* 0x000fe20003fc6270 */
[-C--:B0-----:R-:W-:Y:S01]  /*d640*/  @!P2 IMAD R3, R58, R23.reuse, RZ ;  /* 0x000000173a03a224 */ /* 0x081fe200078e02ff */
[----:B------:R-:W-:Y:S01]  /*d650*/  @!P3 STG.E.U8 desc[UR48][R6.64+0x99], R71 ;  /* 0x000099470600b986 */ /* 0x000fe2000c101130 */
[C---:B------:R-:W-:Y:S01]  /*d660*/  ISETP.LT.OR P3, PT, R0.reuse, 0x1, !P4 ;  /* 0x000000010000780c */ /* 0x040fe20006761670 */
[----:B------:R-:W-:Y:S01]  /*d670*/  @!P1 IMAD R59, R59, R23, RZ ;  /* 0x000000173b3b9224 */ /* 0x000fe200078e02ff */
[C---:B------:R-:W-:Y:S01]  /*d680*/  ISETP.LT.OR P4, PT, R0.reuse, 0x9, !P4 ;  /* 0x000000090000780c */ /* 0x040fe20006781670 */
[----:B------:R-:W-:Y:S01]  /*d690*/  @!P0 STG.E.U8 desc[UR48][R4.64+0xa0], R11 ;  /* 0x0000a00b04008986 */ /* 0x000fe2000c101130 */
[----:B------:R-:W-:-:S02]  /*d6a0*/  ISETP.LT.OR P0, PT, R0, 0x1, !P6 ;  /* 0x000000010000780c */ /* 0x000fc40007701670 */
[----:B------:R-:W-:Y:S01]  /*d6b0*/  ISETP.LT.OR P6, PT, R0, 0x9, !P6 ;  /* 0x000000090000780c */ /* 0x000fe200077c1670 */
[----:B------:R-:W-:Y:S04]  /*d6c0*/  @!P5 STG.E.U8 desc[UR48][R4.64+0xa1], R57 ;  /* 0x0000a1390400d986 */ /* 0x000fe8000c101130 */
[----:B------:R0:W-:Y:S01]  /*d6d0*/  @!P2 STG.E.U8 desc[UR48][R6.64+0xa0], R3 ;  /* 0x0000a0030600a986 */ /* 0x0001e2000c101130 */
[----:B------:R-:W-:Y:S01]  /*d6e0*/  ISETP.GE.AND P2, PT, R10, 0xb1, PT ;  /* 0x000000b10a00780c */ /* 0x000fe20003f46270 */
[-C--:B------:R-:W-:Y:S02]  /*d6f0*/  @!P3 IMAD R61, R61, R23.reuse, RZ ;  /* 0x000000173d3db224 */ /* 0x080fe400078e02ff */
[----:B------:R-:W-:Y:S01]  /*d700*/  @!P1 STG.E.U8 desc[UR48][R6.64+0xa1], R59 ;  /* 0x0000a13b06009986 */ /* 0x000fe2000c101130 */
[----:B------:R-:W-:Y:S01]  /*d710*/  ISETP.LT.OR P5, PT, R0, 0x1, !P2 ;  /* 0x000000010000780c */ /* 0x000fe200057a1670 */
[-C--:B-1----:R-:W-:Y:S01]  /*d720*/  @!P0 IMAD R9, R60, R23.reuse, RZ ;  /* 0x000000173c098224 */ /* 0x082fe200078e02ff */
[----:B------:R-:W-:Y:S01]  /*d730*/  ISETP.GE.AND P1, PT, R10, 0xb2, PT ;  /* 0x000000b20a00780c */ /* 0x000fe20003f26270 */
[-C--:B------:R-:W-:Y:S01]  /*d740*/  @!P4 IMAD R63, R63, R23.reuse, RZ ;  /* 0x000000173f3fc224 */ /* 0x080fe200078e02ff */
[----:B------:R-:W-:Y:S01]  /*d750*/  @!P3 STG.E.U8 desc[UR48][R4.64+0xa9], R61 ;  /* 0x0000a93d0400b986 */ /* 0x000fe2000c101130 */
[----:B------:R-:W-:Y:S01]  /*d760*/  ISETP.LT.OR P2, PT, R0, 0x9, !P2 ;  /* 0x000000090000780c */ /* 0x000fe20005741670 */
[----:B0-----:R-:W-:-:S02]  /*d770*/  @!P6 IMAD R3, R62, R23, RZ ;  /* 0x000000173e03e224 */ /* 0x001fc400078e02ff */
[----:B------:R0:W-:Y:S01]  /*d780*/  @!P0 STG.E.U8 desc[UR48][R4.64+0xa8], R9 ;  /* 0x0000a80904008986 */ /* 0x0001e2000c101130 */
[----:B------:R-:W-:Y:S02]  /*d790*/  ISETP.LT.OR P3, PT, R0, 0x1, !P1 ;  /* 0x000000010000780c */ /* 0x000fe40004f61670 */
[----:B------:R-:W-:Y:S01]  /*d7a0*/  ISETP.GE.AND P0, PT, R10, 0xb9, PT ;  /* 0x000000b90a00780c */ /* 0x000fe20003f06270 */
[----:B------:R-:W-:Y:S01]  /*d7b0*/  @!P4 STG.E.U8 desc[UR48][R6.64+0xa9], R63 ;  /* 0x0000a93f0600c986 */ /* 0x000fe2000c101130 */
[----:B------:R-:W-:Y:S01]  /*d7c0*/  @!P5 IMAD R11, R48, R23, RZ ;  /* 0x00000017300bd224 */ /* 0x000fe200078e02ff */
[----:B------:R-:W-:Y:S02]  /*d7d0*/  ISETP.LT.OR P1, PT, R0, 0x9, !P1 ;  /* 0x000000090000780c */ /* 0x000fe40004f21670 */
[----:B------:R-:W-:Y:S01]  /*d7e0*/  ISETP.GE.AND P4, PT, R10, 0xba, PT ;  /* 0x000000ba0a00780c */ /* 0x000fe20003f86270 */
[----:B------:R1:W-:Y:S01]  /*d7f0*/  @!P6 STG.E.U8 desc[UR48][R6.64+0xa8], R3 ;  /* 0x0000a8030600e986 */ /* 0x0003e2000c101130 */
[----:B------:R-:W-:-:S02]  /*d800*/  ISETP.LT.OR P6, PT, R0, 0x1, !P0 ;  /* 0x000000010000780c */ /* 0x000fc400047c1670 */
[C---:B------:R-:W-:Y:S01]  /*d810*/  ISETP.LT.OR P0, PT, R0.reuse, 0x9, !P0 ;  /* 0x000000090000780c */ /* 0x040fe20004701670 */
[----:B------:R-:W-:Y:S01]  /*d820*/  @!P5 STG.E.U8 desc[UR48][R4.64+0xb0], R11 ;  /* 0x0000b00b0400d986 */ /* 0x000fe2000c101130 */
[C---:B------:R-:W-:Y:S01]  /*d830*/  ISETP.LT.OR P5, PT, R0.reuse, 0x1, !P4 ;  /* 0x000000010000780c */ /* 0x040fe200067a1670 */
[-C--:B------:R-:W-:Y:S01]  /*d840*/  @!P3 IMAD R49, R49, R23.reuse, RZ ;  /* 0x000000173131b224 */ /* 0x080fe200078e02ff */
[----:B------:R-:W-:Y:S01]  /*d850*/  ISETP.LT.OR P4, PT, R0, 0x9, !P4 ;  /* 0x000000090000780c */ /* 0x000fe20006781670 */
[-C--:B0-----:R-:W-:Y:S02]  /*d860*/  @!P2 IMAD R9, R50, R23.reuse, RZ ;  /* 0x000000173209a224 */ /* 0x081fe400078e02ff */
[-C--:B------:R-:W-:Y:S01]  /*d870*/  @!P1 IMAD R51, R51, R23.reuse, RZ ;  /* 0x0000001733339224 */ /* 0x080fe200078e02ff */
[----:B------:R-:W-:Y:S03]  /*d880*/  @!P3 STG.E.U8 desc[UR48][R4.64+0xb1], R49 ;  /* 0x0000b1310400b986 */ /* 0x000fe6000c101130 */
[----:B-1----:R-:W-:Y:S01]  /*d890*/  @!P6 IMAD R3, R52, R23, RZ ;  /* 0x000000173403e224 */ /* 0x002fe200078e02ff */
[----:B------:R0:W-:Y:S01]  /*d8a0*/  @!P2 STG.E.U8 desc[UR48][R6.64+0xb0], R9 ;  /* 0x0000b0090600a986 */ /* 0x0001e2000c101130 */
[----:B------:R-:W-:-:S02]  /*d8b0*/  ISETP.GE.AND P2, PT, R10, 0xc1, PT ;  /* 0x000000c10a00780c */ /* 0x000fc40003f46270 */
[-C--:B------:R-:W-:Y:S01]  /*d8c0*/  @!P5 IMAD R53, R53, R23.reuse, RZ ;  /* 0x000000173535d224 */ /* 0x080fe200078e02ff */
[----:B------:R-:W-:Y:S01]  /*d8d0*/  @!P1 STG.E.U8 desc[UR48][R6.64+0xb1], R51 ;  /* 0x0000b13306009986 */ /* 0x000fe2000c101130 */
[----:B------:R-:W-:Y:S01]  /*d8e0*/  ISETP.GE.AND P1, PT, R10, 0xc2, PT ;  /* 0x000000c20a00780c */ /* 0x000fe20003f26270 */
[-C--:B------:R-:W-:Y:S01]  /*d8f0*/  @!P4 IMAD R55, R55, R23.reuse, RZ ;  /* 0x000000173737c224 */ /* 0x080fe200078e02ff */
[C---:B------:R-:W-:Y:S01]  /*d900*/  ISETP.LT.OR P3, PT, R0.reuse, 0x1, !P2 ;  /* 0x000000010000780c */ /* 0x040fe20005761670 */
[----:B------:R1:W-:Y:S01]  /*d910*/  @!P6 STG.E.U8 desc[UR48][R4.64+0xb8], R3 ;  /* 0x0000b8030400e986 */ /* 0x0003e2000c101130 */
[C---:B------:R-:W-:Y:S02]  /*d920*/  ISETP.LT.OR P6, PT, R0.reuse, 0x1, !P1 ;  /* 0x000000010000780c */ /* 0x040fe40004fc1670 */
[----:B------:R-:W-:Y:S01]  /*d930*/  ISETP.LT.OR P2, PT, R0, 0x9, !P2 ;  /* 0x000000090000780c */ /* 0x000fe20005741670 */
[----:B0-----:R-:W-:Y:S01]  /*d940*/  @!P0 IMAD R9, R54, R23, RZ ;  /* 0x0000001736098224 */ /* 0x001fe200078e02ff */
[----:B------:R-:W-:Y:S01]  /*d950*/  @!P5 STG.E.U8 desc[UR48][R4.64+0xb9], R53 ;  /* 0x0000b9350400d986 */ /* 0x000fe2000c101130 */
[----:B------:R-:W-:-:S02]  /*d960*/  ISETP.GE.AND P5, PT, R10, 0xc9, PT ;  /* 0x000000c90a00780c */ /* 0x000fc40003fa6270 */
[C---:B------:R-:W-:Y:S01]  /*d970*/  ISETP.LT.OR P1, PT, R0.reuse, 0x9, !P1 ;  /* 0x000000090000780c */ /* 0x040fe20004f21670 */
[----:B------:R0:W-:Y:S01]  /*d980*/  @!P0 STG.E.U8 desc[UR48][R6.64+0xb8], R9 ;  /* 0x0000b80906008986 */ /* 0x0001e2000c101130 */
[----:B------:R-:W-:Y:S02]  /*d990*/  ISETP.LT.OR P0, PT, R0, 0x1, !P5 ;  /* 0x000000010000780c */ /* 0x000fe40006f01670 */
[-C--:B-1----:R-:W-:Y:S01]  /*d9a0*/  @!P3 IMAD R3, R40, R23.reuse, RZ ;  /* 0x000000172803b224 */ /* 0x082fe200078e02ff */
[----:B------:R-:W-:Y:S01]  /*d9b0*/  @!P4 STG.E.U8 desc[UR48][R6.64+0xb9], R55 ;  /* 0x0000b9370600c986 */ /* 0x000fe2000c101130 */
[-C--:B------:R-:W-:Y:S01]  /*d9c0*/  @!P6 IMAD R41, R41, R23.reuse, RZ ;  /* 0x000000172929e224 */ /* 0x080fe200078e02ff */
[----:B------:R-:W-:Y:S01]  /*d9d0*/  ISETP.GE.AND P4, PT, R10, 0xca, PT ;  /* 0x000000ca0a00780c */ /* 0x000fe20003f86270 */
[----:B------:R-:W-:Y:S01]  /*d9e0*/  @!P2 IMAD R11, R42, R23, RZ ;  /* 0x000000172a0ba224 */ /* 0x000fe200078e02ff */
[----:B------:R1:W-:Y:S01]  /*d9f0*/  @!P3 STG.E.U8 desc[UR48][R4.64+0xc0], R3 ;  /* 0x0000c0030400b986 */ /* 0x0003e2000c101130 */
[----:B------:R-:W-:-:S02]  /*da00*/  ISETP.GE.AND P3, PT, R10, 0xd2, PT ;  /* 0x000000d20a00780c */ /* 0x000fc40003f66270 */
[----:B------:R-:W-:Y:S01]  /*da10*/  ISETP.LT.OR P5, PT, R0, 0x9, !P5 ;  /* 0x000000090000780c */ /* 0x000fe20006fa1670 */
[-C--:B------:R-:W-:Y:S01]  /*da20*/  @!P1 IMAD R43, R43, R23.reuse, RZ ;  /* 0x000000172b2b9224 */ /* 0x080fe200078e02ff */
[----:B------:R-:W-:Y:S01]  /*da30*/  @!P6 STG.E.U8 desc[UR48][R4.64+0xc1], R41 ;  /* 0x0000c1290400e986 */ /* 0x000fe2000c101130 */
[----:B0-----:R-:W-:Y:S01]  /*da40*/  @!P0 IMAD R9, R44, R23, RZ ;  /* 0x000000172c098224 */ /* 0x001fe200078e02ff */
[----:B------:R-:W-:Y:S02]  /*da50*/  ISETP.LT.OR P6, PT, R0, 0x1, !P4 ;  /* 0x000000010000780c */ /* 0x000fe400067c1670 */
[----:B------:R0:W-:Y:S01]  /*da60*/  @!P2 STG.E.U8 desc[UR48][R6.64+0xc0], R11 ;  /* 0x0000c00b0600a986 */ /* 0x0001e2000c101130 */
[----:B------:R-:W-:Y:S02]  /*da70*/  ISETP.GE.AND P2, PT, R10, 0xd1, PT ;  /* 0x000000d10a00780c */ /* 0x000fe40003f46270 */
[C---:B------:R-:W-:Y:S01]  /*da80*/  ISETP.LT.OR P4, PT, R0.reuse, 0x9, !P4 ;  /* 0x000000090000780c */ /* 0x040fe20006781670 */
[----:B------:R-:W-:Y:S01]  /*da90*/  @!P1 STG.E.U8 desc[UR48][R6.64+0xc1], R43 ;  /* 0x0000c12b06009986 */ /* 0x000fe2000c101130 */
[----:B------:R-:W-:-:S02]  /*daa0*/  ISETP.LT.OR P1, PT, R0, 0x1, !P2 ;  /* 0x000000010000780c */ /* 0x000fc40005721670 */
[C---:B------:R-:W-:Y:S01]  /*dab0*/  ISETP.LT.OR P2, PT, R0.reuse, 0x9, !P2 ;  /* 0x000000090000780c */ /* 0x040fe20005741670 */
[----:B------:R2:W-:Y:S01]  /*dac0*/  @!P0 STG.E.U8 desc[UR48][R4.64+0xc8], R9 ;  /* 0x0000c80904008986 */ /* 0x0005e2000c101130 */
[----:B------:R-:W-:Y:S01]  /*dad0*/  ISETP.LT.OR P0, PT, R0, 0x1, !P3 ;  /* 0x000000010000780c */ /* 0x000fe20005f01670 */
[-C--:B-1----:R-:W-:Y:S02]  /*dae0*/  @!P5 IMAD R3, R46, R23.reuse, RZ ;  /* 0x000000172e03d224 */ /* 0x082fe400078e02ff */
[----:B------:R-:W-:-:S04]  /*daf0*/  @!P6 IMAD R45, R45, R23, RZ ;  /* 0x000000172d2de224 */ /* 0x000fc800078e02ff */
[-C--:B------:R-:W-:Y:S01]  /*db00*/  @!P4 IMAD R47, R47, R23.reuse, RZ ;  /* 0x000000172f2fc224 */ /* 0x080fe200078e02ff */
[----:B------:R-:W-:Y:S01]  /*db10*/  @!P6 STG.E.U8 desc[UR48][R4.64+0xc9], R45 ;  /* 0x0000c92d0400e986 */ /* 0x000fe2000c101130 */
[-C--:B0-----:R-:W-:Y:S02]  /*db20*/  @!P1 IMAD R11, R32, R23.reuse, RZ ;  /* 0x00000017200b9224 */ /* 0x081fe400078e02ff */
[-C--:B--2---:R-:W-:Y:S01]  /*db30*/  @!P2 IMAD R9, R34, R23.reuse, RZ ;  /* 0x000000172209a224 */ /* 0x084fe200078e02ff */
[----:B------:R0:W-:Y:S01]  /*db40*/  @!P5 STG.E.U8 desc[UR48][R6.64+0xc8], R3 ;  /* 0x0000c8030600d986 */ /* 0x0001e2000c101130 */
[----:B------:R-:W-:-:S03]  /*db50*/  @!P0 IMAD R33, R33, R23, RZ ;  /* 0x0000001721218224 */ /* 0x000fc600078e02ff */
[----:B------:R-:W-:Y:S01]  /*db60*/  @!P4 STG.E.U8 desc[UR48][R6.64+0xc9], R47 ;  /* 0x0000c92f0600c986 */ /* 0x000fe2000c101130 */
[----:B------:R-:W-:Y:S02]  /*db70*/  ISETP.LT.OR P4, PT, R0, 0x9, !P3 ;  /* 0x000000090000780c */ /* 0x000fe40005f81670 */
[C---:B------:R-:W-:Y:S01]  /*db80*/  ISETP.GE.AND P3, PT, R10.reuse, 0xe1, PT ;  /* 0x000000e10a00780c */ /* 0x040fe20003f66270 */
[----:B------:R1:W-:Y:S01]  /*db90*/  @!P1 STG.E.U8 desc[UR48][R4.64+0xd0], R11 ;  /* 0x0000d00b04009986 */ /* 0x0003e2000c101130 */
[----:B------:R-:W-:-:S03]  /*dba0*/  ISETP.GE.AND P1, PT, R10, 0xd9, PT ;  /* 0x000000d90a00780c */ /* 0x000fc60003f26270 */
[----:B------:R-:W-:Y:S01]  /*dbb0*/  @!P0 STG.E.U8 desc[UR48][R4.64+0xd1], R33 ;  /* 0x0000d12104008986 */ /* 0x000fe2000c101130 */
[----:B------:R-:W-:Y:S02]  /*dbc0*/  ISETP.GE.AND P0, PT, R10, 0xda, PT ;  /* 0x000000da0a00780c */ /* 0x000fe40003f06270 */
[C---:B------:R-:W-:Y:S01]  /*dbd0*/  ISETP.LT.OR P6, PT, R0.reuse, 0x1, !P1 ;  /* 0x000000010000780c */ /* 0x040fe20004fc1670 */
[----:B------:R2:W-:Y:S01]  /*dbe0*/  @!P2 STG.E.U8 desc[UR48][R6.64+0xd0], R9 ;  /* 0x0000d0090600a986 */ /* 0x0005e2000c101130 */
[C---:B------:R-:W-:Y:S01]  /*dbf0*/  ISETP.LT.OR P5, PT, R0.reuse, 0x1, !P0 ;  /* 0x000000010000780c */ /* 0x040fe200047a1670 */
[----:B------:R-:W-:Y:S01]  /*dc00*/  @!P4 IMAD R35, R35, R23, RZ ;  /* 0x000000172323c224 */ /* 0x000fe200078e02ff */
[C---:B------:R-:W-:Y:S02]  /*dc10*/  ISETP.LT.OR P0, PT, R0.reuse, 0x9, !P0 ;  /* 0x000000090000780c */ /* 0x040fe40004701670 */
[C---:B------:R-:W-:Y:S02]  /*dc20*/  ISETP.LT.OR P1, PT, R0.reuse, 0x9, !P1 ;  /* 0x000000090000780c */ /* 0x040fe40004f21670 */
[----:B------:R-:W-:Y:S01]  /*dc30*/  ISETP.LT.OR P2, PT, R0, 0x1, !P3 ;  /* 0x000000010000780c */ /* 0x000fe20005f41670 */
[----:B------:R-:W-:Y:S01]  /*dc40*/  @!P4 STG.E.U8 desc[UR48][R6.64+0xd1], R35 ;  /* 0x0000d1230600c986 */ /* 0x000fe2000c101130 */
[----:B------:R-:W-:-:S02]  /*dc50*/  ISETP.GE.AND P4, PT, R10, 0xe2, PT ;  /* 0x000000e20a00780c */ /* 0x000fc40003f86270 */
[----:B------:R-:W-:Y:S01]  /*dc60*/  ISETP.LT.OR P3, PT, R0, 0x9, !P3 ;  /* 0x000000090000780c */ /* 0x000fe20005f61670 */
[-C--:B0-----:R-:W-:Y:S02]  /*dc70*/  @!P6 IMAD R3, R36, R23.reuse, RZ ;  /* 0x000000172403e224 */ /* 0x081fe400078e02ff */
[-C--:B------:R-:W-:Y:S02]  /*dc80*/  @!P5 IMAD R37, R37, R23.reuse, RZ ;  /* 0x000000172525d224 */ /* 0x080fe400078e02ff */
[-C--:B------:R-:W-:Y:S01]  /*dc90*/  @!P0 IMAD R39, R39, R23.reuse, RZ ;  /* 0x0000001727278224 */ /* 0x080fe200078e02ff */
[----:B------:R0:W-:Y:S01]  /*dca0*/  @!P6 STG.E.U8 desc[UR48][R4.64+0xd8], R3 ;  /* 0x0000d8030400e986 */ /* 0x0001e2000c101130 */
[-C--:B-1----:R-:W-:Y:S01]  /*dcb0*/  @!P1 IMAD R11, R38, R23.reuse, RZ ;  /* 0x00000017260b9224 */ /* 0x082fe200078e02ff */
[----:B------:R-:W-:Y:S01]  /*dcc0*/  ISETP.GE.AND P6, PT, R10, 0xe9, PT ;  /* 0x000000e90a00780c */ /* 0x000fe20003fc6270 */
[----:B--2---:R-:W-:Y:S01]  /*dcd0*/  @!P2 IMAD R9, R24, R23, RZ ;  /* 0x000000171809a224 */ /* 0x004fe200078e02ff */
[----:B------:R-:W-:Y:S01]  /*dce0*/  @!P5 STG.E.U8 desc[UR48][R4.64+0xd9], R37 ;  /* 0x0000d9250400d986 */ /* 0x000fe2000c101130 */
[----:B------:R-:W-:-:S03]  /*dcf0*/  ISETP.GE.AND P5, PT, R10, 0xea, PT ;  /* 0x000000ea0a00780c */ /* 0x000fc60003fa6270 */
[----:B------:R-:W-:Y:S01]  /*dd00*/  @!P0 STG.E.U8 desc[UR48][R6.64+0xd9], R39 ;  /* 0x0000d92706008986 */ /* 0x000fe2000c101130 */
[C---:B------:R-:W-:Y:S02]  /*dd10*/  ISETP.LT.OR P0, PT, R0.reuse, 0x1, !P4 ;  /* 0x000000010000780c */ /* 0x040fe40006701670 */
[C---:B------:R-:W-:Y:S01]  /*dd20*/  ISETP.LT.OR P4, PT, R0.reuse, 0x9, !P4 ;  /* 0x000000090000780c */ /* 0x040fe20006781670 */
[----:B------:R-:W-:Y:S01]  /*dd30*/  @!P1 STG.E.U8 desc[UR48][R6.64+0xd8], R11 ;  /* 0x0000d80b06009986 */ /* 0x000fe2000c101130 */
[----:B------:R-:W-:Y:S01]  /*dd40*/  ISETP.LT.OR P1, PT, R0, 0x1, !P6 ;  /* 0x000000010000780c */ /* 0x000fe20007721670 */
[----:B0-----:R-:W-:Y:S01]  /*dd50*/  @!P3 IMAD R3, R26, R23, RZ ;  /* 0x000000171a03b224 */ /* 0x001fe200078e02ff */
[C---:B------:R-:W-:Y:S01]  /*dd60*/  ISETP.LT.OR P6, PT, R0.reuse, 0x9, !P6 ;  /* 0x000000090000780c */ /* 0x040fe200077c1670 */
[----:B------:R0:W-:Y:S01]  /*dd70*/  @!P2 STG.E.U8 desc[UR48][R4.64+0xe0], R9 ;  /* 0x0000e0090400a986 */ /* 0x0001e2000c101130 */
[C---:B------:R-:W-:Y:S02]  /*dd80*/  ISETP.LT.OR P2, PT, R0.reuse, 0x1, !P5 ;  /* 0x000000010000780c */ /* 0x040fe40006f41670 */
[----:B------:R-:W-:-:S03]  /*dd90*/  ISETP.LT.OR P5, PT, R0, 0x9, !P5 ;  /* 0x000000090000780c */ /* 0x000fc60006fa1670 */
[-C--:B------:R-:W-:Y:S02]  /*dda0*/  @!P0 IMAD R25, R25, R23.reuse, RZ ;  /* 0x0000001719198224 */ /* 0x080fe400078e02ff */
[----:B------:R-:W-:-:S03]  /*ddb0*/  @!P4 IMAD R27, R27, R23, RZ ;  /* 0x000000171b1bc224 */ /* 0x000fc600078e02ff */
[----:B------:R1:W-:Y:S01]  /*ddc0*/  @!P0 STG.E.U8 desc[UR48][R4.64+0xe1], R25 ;  /* 0x0000e11904008986 */ /* 0x0003e2000c101130 */
[-C--:B0-----:R-:W-:Y:S02]  /*ddd0*/  @!P1 IMAD R9, R28, R23.reuse, RZ ;  /* 0x000000171c099224 */ /* 0x081fe400078e02ff */
[-C--:B------:R-:W-:Y:S01]  /*dde0*/  @!P2 IMAD R29, R29, R23.reuse, RZ ;  /* 0x000000171d1da224 */ /* 0x080fe200078e02ff */
[----:B------:R1:W-:Y:S01]  /*ddf0*/  @!P3 STG.E.U8 desc[UR48][R6.64+0xe0], R3 ;  /* 0x0000e0030600b986 */ /* 0x0003e2000c101130 */
[-C--:B------:R-:W-:Y:S02]  /*de00*/  @!P6 IMAD R11, R30, R23.reuse, RZ ;  /* 0x000000171e0be224 */ /* 0x080fe400078e02ff */
[----:B------:R-:W-:Y:S01]  /*de10*/  @!P5 IMAD R31, R31, R23, RZ ;  /* 0x000000171f1fd224 */ /* 0x000fe200078e02ff */
[----:B------:R1:W-:Y:S04]  /*de20*/  @!P4 STG.E.U8 desc[UR48][R6.64+0xe1], R27 ;  /* 0x0000e11b0600c986 */ /* 0x0003e8000c101130 */
[----:B------:R1:W-:Y:S04]  /*de30*/  @!P2 STG.E.U8 desc[UR48][R4.64+0xe9], R29 ;  /* 0x0000e91d0400a986 */ /* 0x0003e8000c101130 */
[----:B------:R1:W-:Y:S04]  /*de40*/  @!P1 STG.E.U8 desc[UR48][R4.64+0xe8], R9 ;  /* 0x0000e80904009986 */ /* 0x0003e8000c101130 */
[----:B------:R1:W-:Y:S04]  /*de50*/  @!P6 STG.E.U8 desc[UR48][R6.64+0xe8], R11 ;  /* 0x0000e80b0600e986 */ /* 0x0003e8000c101130 */
[----:B------:R1:W-:Y:S02]  /*de60*/  @!P5 STG.E.U8 desc[UR48][R6.64+0xe9], R31 ;  /* 0x0000e91f0600d986 */ /* 0x0003e4000c101130 */
.L_x_273:
[----:B------:R-:W-:Y:S05]  /*de70*/  BSYNC B0 ;  /* 0x0000000000007941 */ /* 0x000fea0003800000 */
.L_x_31:
[----:B------:R-:W-:Y:S01]  /*de80*/  IMAD.U32 R2, RZ, RZ, UR38 ;  /* 0x00000026ff027e24 */ /* 0x000fe2000f8e00ff */
[----:B------:R-:W-:Y:S01]  /*de90*/  ULDC.64 UR4, c[0x0][0x650] ;  /* 0x0001940000047ab9 */ /* 0x000fe20000000a00 */
[----:B------:R-:W-:Y:S01]  /*dea0*/  IMAD.U32 R0, RZ, RZ, UR41 ;  /* 0x00000029ff007e24 */ /* 0x000fe2000f8e00ff */
[----:B------:R2:W-:Y:S01]  /*deb0*/  SYNCS.ARRIVE.TRANS64.A1T0 RZ, [R150+UR45], RZ ;  /* 0x000000ff96ff79a7 */ /* 0x0005e2000810002d */
[----:B01----:R-:W-:Y:S01]  /*dec0*/  IMAD.U32 R3, RZ, RZ, UR39 ;  /* 0x00000027ff037e24 */ /* 0x003fe2000f8e00ff */
[C---:B------:R-:W-:Y:S01]  /*ded0*/  LEA R16, P0, R2.reuse, R16, 0x1 ;  /* 0x0000001002107211 */ /* 0x040fe200078008ff */
[----:B------:R-:W-:Y:S02]  /*dee0*/  IMAD.MOV.U32 R19, RZ, RZ, -0x1 ;  /* 0xffffffffff137424 */ /* 0x000fe400078e00ff */
[----:B------:R-:W-:Y:S01]  /*def0*/  IMAD.MOV.U32 R18, RZ, RZ, -0x1 ;  /* 0xffffffffff127424 */ /* 0x000fe200078e00ff */
[----:B------:R-:W-:Y:S01]  /*df00*/  LEA.HI.X R17, R2, R17, R0, 0x1, P0 ;  /* 0x0000001102117211 */ /* 0x000fe200000f0c00 */
[----:B------:R-:W-:Y:S01]  /*df10*/  IMAD.MOV.U32 R2, RZ, RZ, -0x1 ;  /* 0xffffffffff027424 */ /* 0x000fe200078e00ff */
[----:B------:R-:W-:-:S02]  /*df20*/  ISETP.GE.U32.AND P0, PT, R16, UR4, PT ;  /* 0x0000000410007c0c */ /* 0x000fc4000bf06070 */
[----:B------:R-:W-:Y:S02]  /*df30*/  PRMT R0, RZ, 0x7610, R0 ;  /* 0x00007610ff007816 */ /* 0x000fe40000000000 */
[----:B------:R-:W-:-:S13]  /*df40*/  ISETP.GE.U32.AND.EX P0, PT, R17, UR5, PT, P0 ;  /* 0x0000000511007c0c */ /* 0x000fda000bf06100 */
[----:B--2---:R-:W-:Y:S05]  /*df50*/  @P0 BRA `(.L_x_274) ;  /* 0x00000004008c0947 */ /* 0x004fea0003800000 */
[----:B------:R-:W0:Y:S01]  /*df60*/  S2UR UR7, SR_CTAID.X ;  /* 0x00000000000779c3 */ /* 0x000e220000002500 */
[----:B------:R-:W-:Y:S01]  /*df70*/  ULDC.64 UR4, c[0x0][0x628] ;  /* 0x00018a0000047ab9 */ /* 0x000fe20000000a00 */
[----:B------:R-:W-:Y:S01]  /*df80*/  ULDC UR6, c[0x0][0x150] ;  /* 0x0000540000067ab9 */ /* 0x000fe20000000800 */
[----:B------:R-:W-:Y:S01]  /*df90*/  ISETP.NE.U32.AND P0, PT, RZ, UR4, PT ;  /* 0x00000004ff007c0c */ /* 0x000fe2000bf05070 */
[----:B------:R-:W-:Y:S01]  /*dfa0*/  ULDC UR15, c[0x0][0x630] ;  /* 0x00018c00000f7ab9 */ /* 0x000fe20000000800 */
[C---:B------:R-:W-:Y:S01]  /*dfb0*/  R2UR UR16, R16.reuse ;  /* 0x00000000101072ca */ /* 0x040fe200000e0000 */
[----:B------:R-:W-:Y:S01]  /*dfc0*/  ULDC UR18, c[0x0][0x154] ;  /* 0x0000550000127ab9 */ /* 0x000fe20000000800 */
[----:B------:R-:W-:Y:S01]  /*dfd0*/  ISETP.NE.AND.EX P0, PT, RZ, UR5, PT, P0 ;  /* 0x00000005ff007c0c */ /* 0x000fe2000bf05300 */
[----:B------:R-:W1:Y:S01]  /*dfe0*/  S2UR UR19, SR_CTAID.Y ;  /* 0x00000000001379c3 */ /* 0x000e620000002600 */
[----:B------:R-:W-:Y:S02]  /*dff0*/  R2UR UR17, R17 ;  /* 0x00000000111172ca */ /* 0x000fe400000e0000 */
[----:B------:R-:W-:-:S02]  /*e000*/  R2UR UR12, R16 ;  /* 0x00000000100c72ca */ /* 0x000fc400000e0000 */
[----:B------:R-:W-:Y:S02]  /*e010*/  R2UR UR13, R17 ;  /* 0x00000000110d72ca */ /* 0x000fe400000e0000 */
[----:B0-----:R-:W-:-:S05]  /*e020*/  I2FP.F32.U32 R0, UR7 ;  /* 0x0000000700007c45 */ /* 0x001fca0008201000 */
[----:B------:R-:W-:-:S04]  /*e030*/  FMUL R0, R0, UR6 ;  /* 0x0000000600007c20 */ /* 0x000fc80008400000 */
[----:B------:R0:W2:Y:S01]  /*e040*/  F2I.U32.TRUNC.NTZ R2, R0 ;  /* 0x0000000000027305 */ /* 0x0000a2000020f000 */
[----:B-1----:R-:W-:Y:S05]  /*e050*/  @!P0 BRA `(.L_x_275) ;  /* 0x0000000000308947 */ /* 0x002fea0003800000 */
        /* <DEDUP_REMOVED lines=12> */
.L_x_275:
[----:B------:R-:W-:Y:S01]  /*e120*/  USHF.R.U64 UR6, UR12, UR15, UR13 ;  /* 0x0000000f0c067299 */ /* 0x000fe2000800120d */
[----:B0-----:R-:W-:Y:S01]  /*e130*/  I2FP.F32.U32 R0, UR19 ;  /* 0x0000001300007c45 */ /* 0x001fe20008201000 */
[----:B------:R-:W-:Y:S01]  /*e140*/  USHF.R.U32.HI UR4, URZ, UR15, UR13 ;  /* 0x0000000f3f047299 */ /* 0x000fe2000801160d */
[----:B--2---:R-:W-:Y:S01]  /*e150*/  R2UR UR14, R2 ;  /* 0x00000000020e72ca */ /* 0x004fe200000e0000 */
[----:B------:R-:W-:Y:S02]  /*e160*/  UIADD3 UR12, UP0, URZ, -UR6, URZ ;  /* 0x800000063f0c7290 */ /* 0x000fe4000ff1e03f */
[----:B------:R-:W-:Y:S01]  /*e170*/  FMUL R0, R0, UR18 ;  /* 0x0000001200007c20 */ /* 0x000fe20008400000 */
[----:B------:R-:W-:Y:S01]  /*e180*/  ULDC.64 UR8, c[0x0][0x620] ;  /* 0x0001880000087ab9 */ /* 0x000fe20000000a00 */
[----:B------:R-:W-:Y:S01]  /*e190*/  UIADD3.X UR4, URZ, ~UR4, URZ, UP0, !UPT ;  /* 0x800000043f047290 */ /* 0x000fe200087fe43f */
[----:B------:R-:W-:Y:S01]  /*e1a0*/  UMOV UR10, UR16 ;  /* 0x00000010000a7c82 */ /* 0x000fe20008000000 */
[----:B------:R-:W-:-:S02]  /*e1b0*/  UMOV UR11, UR17 ;  /* 0x00000011000b7c82 */ /* 0x000fc40008000000 */
[----:B------:R-:W0:Y:S01]  /*e1c0*/  F2I.U32.TRUNC.NTZ R0, R0 ;  /* 0x0000000000007305 */ /* 0x000e22000020f000 */
[----:B------:R-:W-:Y:S02]  /*e1d0*/  UIMAD UR4, UR4, UR8, URZ ;  /* 0x00000008040472a4 */ /* 0x000fe4000f8e023f */
[----:B------:R-:W-:Y:S02]  /*e1e0*/  UIMAD.WIDE.U32 UR10, UR12, UR8, UR10 ;  /* 0x000000080c0a72a5 */ /* 0x000fe4000f8e000a */
[----:B------:R-:W-:Y:S01]  /*e1f0*/  UIMAD UR12, UR12, UR9, UR4 ;  /* 0x000000090c0c72a4 */ /* 0x000fe2000f8e0204 */
[----:B------:R-:W-:Y:S01]  /*e200*/  ULDC UR13, c[0x0][0x618] ;  /* 0x00018600000d7ab9 */ /* 0x000fe20000000800 */
[----:B------:R-:W-:Y:S02]  /*e210*/  ULDC UR22, c[0x0][0x658] ;  /* 0x0001960000167ab9 */ /* 0x000fe40000000800 */
[----:B------:R-:W-:Y:S01]  /*e220*/  UIADD3 UR12, UR11, UR12, URZ ;  /* 0x0000000c0b0c7290 */ /* 0x000fe2000fffe03f */
[----:B------:R-:W-:Y:S01]  /*e230*/  UMOV UR18, 0xffffffff ;  /* 0xffffffff00127882 */ /* 0x000fe20000000000 */
[----:B------:R-:W-:Y:S01]  /*e240*/  ULDC.64 UR4, c[0x0][0x640] ;  /* 0x0001900000047ab9 */ /* 0x000fe20000000a00 */
[----:B------:R-:W-:Y:S01]  /*e250*/  USHF.L.U32 UR18, UR18, UR22, URZ ;  /* 0x0000001612127299 */ /* 0x000fe2000800063f */
[----:B------:R-:W-:Y:S01]  /*e260*/  ISETP.NE.U32.AND P0, PT, RZ, UR4, PT ;  /* 0x00000004ff007c0c */ /* 0x000fe2000bf05070 */
[----:B------:R-:W-:Y:S01]  /*e270*/  USHF.R.U64 UR10, UR10, UR13, UR12 ;  /* 0x0000000d0a0a7299 */ /* 0x000fe2000800120c */
[----:B0-----:R-:W-:Y:S01]  /*e280*/  R2UR UR16, R0 ;  /* 0x00000000001072ca */ /* 0x001fe200000e0000 */
[----:B------:R-:W-:Y:S01]  /*e290*/  USHF.R.U32.HI UR12, URZ, UR13, UR12 ;  /* 0x0000000d3f0c7299 */ /* 0x000fe2000801160c */
[----:B------:R-:W-:Y:S01]  /*e2a0*/  ISETP.NE.AND.EX P0, PT, RZ, UR5, PT, P0 ;  /* 0x00000005ff007c0c */ /* 0x000fe2000bf05300 */
[----:B------:R-:W-:Y:S01]  /*e2b0*/  ULDC UR17, c[0x0][0x608] ;  /* 0x0001820000117ab9 */ /* 0x000fe20000000800 */
[----:B------:R-:W-:-:S02]  /*e2c0*/  ULOP3.LUT UR23, URZ, UR18, URZ, 0x33, !UPT ;  /* 0x000000123f177292 */ /* 0x000fc4000f8e333f */
[----:B------:R-:W-:Y:S02]  /*e2d0*/  USHF.R.U64 UR18, UR10, UR17, UR12 ;  /* 0x000000110a127299 */ /* 0x000fe4000800120c */
[----:B------:R-:W-:Y:S01]  /*e2e0*/  USHF.R.U32.HI UR12, URZ, UR17, UR12 ;  /* 0x000000113f0c7299 */ /* 0x000fe2000801160c */
[----:B------:R-:W-:Y:S01]  /*e2f0*/  UMOV UR20, 0x1 ;  /* 0x0000000100147882 */ /* 0x000fe20000000000 */
[----:B------:R-:W-:Y:S02]  /*e300*/  UIADD3 UR14, -UR14, URZ, URZ ;  /* 0x0000003f0e0e7290 */ /* 0x000fe4000fffe13f */
[----:B------:R-:W-:Y:S02]  /*e310*/  USHF.L.U32 UR11, UR20, UR22, URZ ;  /* 0x00000016140b7299 */ /* 0x000fe4000800063f */
[----:B------:R-:W-:Y:S01]  /*e320*/  USHF.R.U64 UR20, UR18, UR22, UR12 ;  /* 0x0000001612147299 */ /* 0x000fe2000800120c */
[----:B------:R-:W-:Y:S01]  /*e330*/  ULDC UR15, c[0x0][0x144] ;  /* 0x00005100000f7ab9 */ /* 0x000fe20000000800 */
[----:B------:R-:W-:Y:S01]  /*e340*/  ULDC UR8, c[0x0][0x600] ;  /* 0x0001800000087ab9 */ /* 0x000fe20000000800 */
[----:B------:R-:W-:-:S02]  /*e350*/  UIADD3 UR21, -UR16, URZ, URZ ;  /* 0x0000003f10157290 */ /* 0x000fc4000fffe13f */
[----:B------:R-:W-:Y:S02]  /*e360*/  USHF.R.U32.HI UR17, URZ, UR22, UR12 ;  /* 0x000000163f117299 */ /* 0x000fe4000801160c */
[----:B------:R-:W-:Y:S02]  /*e370*/  UIADD3 UR9, UR8, -0x1, URZ ;  /* 0xffffffff08097890 */ /* 0x000fe4000fffe03f */
        /* <DEDUP_REMOVED lines=16> */
.L_x_276:
[----:B------:R-:W-:Y:S01]  /*e480*/  UISETP.NE.AND UP0, UPT, UR40, URZ, UPT ;  /* 0x0000003f2800728c */ /* 0x000fe2000bf05270 */
[----:B------:R-:W-:Y:S01]  /*e490*/  IMAD.MOV.U32 R0, RZ, RZ, 0x1 ;  /* 0x00000001ff007424 */ /* 0x000fe200078e00ff */
[----:B------:R-:W-:Y:S01]  /*e4a0*/  USHF.R.U64 UR4, UR16, UR24, UR17 ;  /* 0x0000001810047299 */ /* 0x000fe20008001211 */
[----:B------:R-:W-:Y:S01]  /*e4b0*/  IMAD.U32 R2, RZ, RZ, UR6 ;  /* 0x00000006ff027e24 */ /* 0x000fe2000f8e00ff */
[----:B------:R-:W-:Y:S02]  /*e4c0*/  ULOP3.LUT UR18, UR18, UR23, URZ, 0xc0, !UPT ;  /* 0x0000001712127292 */ /* 0x000fe4000f8ec03f */
[----:B------:R-:W-:Y:S02]  /*e4d0*/  UIADD3 UR5, -UR4, URZ, URZ ;  /* 0x0000003f04057290 */ /* 0x000fe4000fffe13f */
[----:B------:R-:W-:Y:S02]  /*e4e0*/  ULOP3.LUT UR9, UR10, UR9, URZ, 0xc0, !UPT ;  /* 0x000000090a097292 */ /* 0x000fe4000f8ec03f */
[----:B------:R-:W-:-:S02]  /*e4f0*/  UIMAD UR4, UR11, UR4, UR18 ;  /* 0x000000040b0472a4 */ /* 0x000fc4000f8e0212 */
[----:B------:R-:W-:Y:S02]  /*e500*/  @UP0 UIMAD UR22, UR26, UR21, UR19 ;  /* 0x000000151a1602a4 */ /* 0x000fe4000f8e0213 */
[----:B------:R-:W-:Y:S01]  /*e510*/  UIMAD UR5, UR5, UR25, UR20 ;  /* 0x00000019050572a4 */ /* 0x000fe2000f8e0214 */
[----:B------:R-:W-:Y:S02]  /*e520*/  ULDC UR7, c[0x0][0x610] ;  /* 0x0001840000077ab9 */ /* 0x000fe40000000800 */
[----:B------:R-:W-:Y:S02]  /*e530*/  UIMAD UR4, UR4, UR7, UR22 ;  /* 0x00000007040472a4 */ /* 0x000fe4000f8e0216 */
[----:B------:R-:W-:-:S04]  /*e540*/  UIMAD UR5, UR5, UR8, UR9 ;  /* 0x00000008050572a4 */ /* 0x000fc8000f8e0209 */
[----:B------:R-:W-:Y:S02]  /*e550*/  USEL UR7, UR5, UR4, !UP0 ;  /* 0x0000000405077287 */ /* 0x000fe4000c000000 */
[----:B------:R-:W-:-:S04]  /*e560*/  USEL UR4, UR4, UR5, !UP0 ;  /* 0x0000000504047287 */ /* 0x000fc8000c000000 */
[----:B------:R-:W-:Y:S02]  /*e570*/  IMAD.U32 R18, RZ, RZ, UR7 ;  /* 0x00000007ff127e24 */ /* 0x000fe4000f8e00ff */
[----:B------:R-:W-:-:S07]  /*e580*/  IMAD.U32 R19, RZ, RZ, UR4 ;  /* 0x00000004ff137e24 */ /* 0x000fce000f8e00ff */
.L_x_274:
[----:B------:R-:W-:Y:S02]  /*e590*/  LOP3.LUT P0, RZ, R0, 0xff, RZ, 0xc0, !PT ;  /* 0x000000ff00ff7812 */ /* 0x000fe4000780c0ff */
[----:B------:R-:W-:-:S11]  /*e5a0*/  LOP3.LUT R153, R153, 0x1, RZ, 0x3c, !PT ;  /* 0x0000000199997812 */ /* 0x000fd600078e3cff */
[----:B------:R-:W-:Y:S05]  /*e5b0*/  @P0 BRA `(.L_x_277) ;  /* 0xffffff2c00cc0947 */ /* 0x000fea000383ffff */
[----:B------:R-:W-:Y:S05]  /*e5c0*/  EXIT ;  /* 0x000000000000794d */ /* 0x000fea0003800000 */
.L_x_12:
[----:B------:R-:W-:-:S08]  /*e5d0*/  ISETP.NE.AND P0, PT, RZ, UR8, PT ;  /* 0x00000008ff007c0c */ /* 0x000fd0000bf05270 */
[----:B-----5:R-:W0:-:S00]  /*e5e0*/  USETMAXREG.DEALLOC.CTAPOOL 0x28 ;  /* 0x00000028000079c8 */ /* 0x020e0000080e0500 */
[----:B------:R-:W-:Y:S05]  /*e5f0*/  @P0 EXIT ;  /* 0x000000000000094d */ /* 0x000fea0003800000 */
[----:B0-----:R-:W-:Y:S01]  /*e600*/  LOP3.LUT P0, RZ, R5, 0xff, RZ, 0xc0, !PT ;  /* 0x000000ff05ff7812 */ /* 0x001fe2000780c0ff */
[----:B------:R-:W-:Y:S02]  /*e610*/  IMAD.MOV.U32 R8, RZ, RZ, 0x1 ;  /* 0x00000001ff087424 */ /* 0x000fe400078e00ff */
[----:B------:R-:W-:-:S10]  /*e620*/  IMAD.MOV.U32 R0, RZ, RZ, RZ ;  /* 0x000000ffff007224 */ /* 0x000fd400078e00ff */
[----:B------:R-:W-:Y:S05]  /*e630*/  @!P0 BRA `(.L_x_278) ;  /* 0x0000000c004c8947 */ /* 0x000fea0003800000 */
[----:B------:R-:W-:Y:S01]  /*e640*/  LOP3.LUT P0, RZ, R4, 0x1f, RZ, 0xc0, !PT ;  /* 0x0000001f04ff7812 */ /* 0x000fe2000780c0ff */
[----:B------:R-:W-:Y:S01]  /*e650*/  ULDC UR5, c[0x0][0x658] ;  /* 0x0001960000057ab9 */ /* 0x000fe20000000800 */
[----:B------:R-:W-:Y:S01]  /*e660*/  UMOV UR6, 0xffffffff ;  /* 0xffffffff00067882 */ /* 0x000fe20000000000 */
[----:B------:R-:W-:Y:S01]  /*e670*/  BSSY B0, `(.L_x_278) ;  /* 0x00000cf000007945 */ /* 0x000fe20003800000 */
[----:B------:R-:W-:Y:S01]  /*e680*/  USHF.L.U32 UR6, UR6, UR5, URZ ;  /* 0x0000000506067299 */ /* 0x000fe2000800063f */
[C---:B------:R-:W-:Y:S01]  /*e690*/  ISETP.NE.AND P3, PT, R3.reuse, RZ, PT ;  /* 0x000000ff0300720c */ /* 0x040fe20003f65270 */
[----:B------:R-:W-:Y:S01]  /*e6a0*/  IMAD.MOV.U32 R9, RZ, RZ, 0x1 ;  /* 0x00000001ff097424 */ /* 0x000fe200078e00ff */
[----:B------:R-:W-:Y:S01]  /*e6b0*/  ISETP.NE.OR P0, PT, R3, RZ, !P0 ;  /* 0x000000ff0300720c */ /* 0x000fe20004705670 */
[----:B------:R-:W-:Y:S01]  /*e6c0*/  IMAD.MOV.U32 R8, RZ, RZ, 0x1 ;  /* 0x00000001ff087424 */ /* 0x000fe200078e00ff */
[----:B------:R-:W-:Y:S01]  /*e6d0*/  ULDC UR4, c[0x0][0x600] ;  /* 0x0001800000047ab9 */ /* 0x000fe20000000800 */
[----:B------:R-:W-:Y:S01]  /*e6e0*/  IMAD.MOV.U32 R0, RZ, RZ, RZ ;  /* 0x000000ffff007224 */ /* 0x000fe200078e00ff */
[----:B------:R-:W-:Y:S01]  /*e6f0*/  UMOV UR7, 0x1 ;  /* 0x0000000100077882 */ /* 0x000fe20000000000 */
[----:B------:R-:W-:-:S02]  /*e700*/  UIADD3 UR21, UR37, 0x1, URZ ;  /* 0x0000000125157890 */ /* 0x000fc4000fffe03f */
[----:B------:R-:W-:Y:S02]  /*e710*/  ULOP3.LUT UR13, UR42, 0x2, URZ, 0xfc, !UPT ;  /* 0x000000022a0d7892 */ /* 0x000fe4000f8efc3f */
[----:B------:R-:W-:Y:S02]  /*e720*/  UIADD3 UR4, UR4, -0x1, URZ ;  /* 0xffffffff04047890 */ /* 0x000fe4000fffe03f */
[----:B------:R-:W-:Y:S02]  /*e730*/  USHF.L.U32 UR5, UR7, UR5, URZ ;  /* 0x0000000507057299 */ /* 0x000fe4000800063f */
[----:B------:R-:W-:Y:S01]  /*e740*/  ULOP3.LUT UR6, URZ, UR6, URZ, 0x33, !UPT ;  /* 0x000000063f067292 */ /* 0x000fe2000f8e333f */
[----:B------:R-:W-:-:S11]  /*e750*/  ULDC.64 UR30, c[0x0][0x198] ;  /* 0x00006600001e7ab9 */ /* 0x000fd60000000a00 */
.L_x_290:
[----:B------:R-:W-:-:S03]  /*e760*/  UMOV UR7, 0xffffffff ;  /* 0xffffffff00077882 */ /* 0x000fc60000000000 */
[----:B------:R-:W-:Y:S05]  /*e770*/  BRA.DIV UR7, `(.L_x_279) ;  /* 0x0000000e07cc7947 */ /* 0x000fea000b800000 */
[----:B------:R-:W-:-:S13]  /*e780*/  ELECT P6, URZ, PT ;  /* 0x00000000003f782f */ /* 0x000fda00038c0000 */
.L_x_301:
[----:B------:R-:W0:Y:S01]  /*e790*/  LDC R3, c[0x0][0x28c] ;  /* 0x0000a300ff037b82 */ /* 0x000e220000000800 */
[----:B------:R-:W-:Y:S01]  /*e7a0*/  BSSY B1, `(.L_x_280) ;  /* 0x0000044000017945 */ /* 0x000fe20003800000 */
[----:B0-----:R-:W-:-:S13]  /*e7b0*/  ISETP.LT.OR P6, PT, R3, 0x1, !P6 ;  /* 0x000000010300780c */ /* 0x001fda00077c1670 */
[----:B------:R-:W-:Y:S05]  /*e7c0*/  @P6 BRA `(.L_x_281) ;  /* 0x0000000400046947 */ /* 0x000fea0003800000 */
[----:B------:R-:W-:Y:S02]  /*e7d0*/  IMAD.SHL.U32 R19, R19, 0x40, RZ ;  /* 0x0000004013137824 */ /* 0x000fe400078e00ff */
[----:B------:R-:W-:Y:S02]  /*e7e0*/  IMAD R18, R18, 0xf0, RZ ;  /* 0x000000f012127824 */ /* 0x000fe400078e02ff */
[----:B------:R-:W-:Y:S02]  /*e7f0*/  IMAD.MOV.U32 R11, RZ, RZ, RZ ;  /* 0x000000ffff0b7224 */ /* 0x000fe400078e00ff */
[----:B------:R-:W-:Y:S02]  /*e800*/  IMAD.U32 R12, RZ, RZ, UR21 ;  /* 0x00000015ff0c7e24 */ /* 0x000fe4000f8e00ff */
[----:B------:R-:W-:Y:S02]  /*e810*/  IMAD.MOV.U32 R3, RZ, RZ, R8 ;  /* 0x000000ffff037224 */ /* 0x000fe400078e0008 */
[----:B------:R-:W-:-:S07]  /*e820*/  IMAD.MOV.U32 R4, RZ, RZ, R0 ;  /* 0x000000ffff047224 */ /* 0x000fce00078e0000 */
.L_x_285:
[----:B------:R-:W0:Y:S01]  /*e830*/  S2R R6, SR_CgaCtaId ;  /* 0x0000000000067919 */ /* 0x000e220000008800 */
[----:B------:R-:W-:-:S04]  /*e840*/  MOV R5, 0x400 ;  /* 0x0000040000057802 */ /* 0x000fc80000000f00 */
[----:B0-----:R-:W-:Y:S02]  /*e850*/  LEA R7, R6, R5, 0x18 ;  /* 0x0000000506077211 */ /* 0x001fe400078ec0ff */
[----:B------:R-:W-:Y:S01]  /*e860*/  SHF.L.U32 R5, R3, 0x1f, RZ ;  /* 0x0000001f03057819 */ /* 0x000fe200000006ff */
[----:B------:R-:W0:Y:S02]  /*e870*/  @!P3 LDC R6, c[0x0][0x500] ;  /* 0x00014000ff06bb82 */ /* 0x000e240000000800 */
[----:B------:R-:W-:-:S04]  /*e880*/  IMAD R10, R4, 0x8, R7 ;  /* 0x00000008040a7824 */ /* 0x000fc800078e0207 */
[----:B------:R-:W1:Y:S02]  /*e890*/  SYNCS.PHASECHK.TRANS64.TRYWAIT P1, [R10+URZ+0x10], R5 ;  /* 0x000010050a0075a7 */ /* 0x000e64000802017f */
[----:B-1----:R-:W-:Y:S05]  /*e8a0*/  @!P1 BRA `(.L_x_282) ;  /* 0x0000000c00a09947 */ /* 0x002fea0003800000 */
.L_x_302:
[----:B------:R-:W-:Y:S01]  /*e8b0*/  UPRMT UR7, UR13, 0x9910, URZ ;  /* 0x000099100d077896 */ /* 0x000fe2000800003f */
[----:B0-----:R0:W-:Y:S03]  /*e8c0*/  @!P3 SYNCS.ARRIVE.TRANS64 RZ, [R10+URZ], R6 ;  /* 0x000000060affb9a7 */ /* 0x0011e6000800003f */
[----:B------:R-:W-:-:S06]  /*e8d0*/  UISETP.NE.AND UP0, UPT, UR7, 0x2, UPT ;  /* 0x000000020700788c */ /* 0x000fcc000bf05270 */
[----:B------:R-:W-:-:S13]  /*e8e0*/  PLOP3.LUT P1, PT, PT, PT, UP0, 0x80, 0x0 ;  /* 0x000000000000781c */ /* 0x000fda0003f2f008 */
[----:B0-----:R-:W-:Y:S05]  /*e8f0*/  @P1 BRA `(.L_x_283) ;  /* 0x0000000000041947 */ /* 0x001fea0003800000 */
[----:B------:R-:W-:Y:S01]  /*e900*/  BPT.TRAP 0x1 ;  /* 0x000000040000795c */ /* 0x000fe20000300000 */
.L_x_283:
[----:B------:R-:W-:Y:S05]  /*e910*/  @P0 BRA `(.L_x_284) ;  /* 0x0000000000040947 */ /* 0x000fea0003800000 */
[----:B------:R-:W-:Y:S01]  /*e920*/  BPT.TRAP 0x1 ;  /* 0x000000040000795c */ /* 0x000fe20000300000 */
.L_x_284:
[C-C-:B-1----:R-:W-:Y:S01]  /*e930*/  IMAD R5, R4.reuse, 0x4000, R7.reuse ;  /* 0x0000400004057824 */ /* 0x142fe200078e0207 */
[----:B------:R-:W-:Y:S01]  /*e940*/  R2UR UR34, R11 ;  /* 0x000000000b2272ca */ /* 0x000fe200000e0000 */
[----:B------:R-:W-:Y:S01]  /*e950*/  IMAD R7, R4, 0xf000, R7 ;  /* 0x0000f00004077824 */ /* 0x000fe200078e0207 */
[----:B------:R-:W-:Y:S01]  /*e960*/  R2UR UR33, R10 ;  /* 0x000000000a2172ca */ /* 0x000fe200000e0000 */
[----:B------:R-:W-:Y:S01]  /*e970*/  VIADD R12, R12, 0xffffffff ;  /* 0xffffffff0c0c7836 */ /* 0x000fe20000000000 */
[----:B------:R-:W-:Y:S01]  /*e980*/  R2UR UR24, R5 ;  /* 0x00000000051872ca */ /* 0x000fe200000e0000 */
[----:B------:R-:W-:Y:S01]  /*e990*/  UIADD3 UR14, UP0, UR30, 0xf0, URZ ;  /* 0x000000f01e0e7890 */ /* 0x000fe2000ff1e03f */
[----:B------:R-:W-:Y:S01]  /*e9a0*/  R2UR UR8, R7 ;  /* 0x00000000070872ca */ /* 0x000fe200000e0000 */
[----:B------:R-:W-:Y:S01]  /*e9b0*/  UIADD3 UR44, UP1, UR30, 0x1f0, URZ ;  /* 0x000001f01e2c7890 */ /* 0x000fe2000ff3e03f */
[----:B------:R-:W-:Y:S01]  /*e9c0*/  R2UR UR36, R2 ;  /* 0x00000000022472ca */ /* 0x000fe200000e0000 */
[----:B------:R-:W-:Y:S01]  /*e9d0*/  UIADD3.X UR15, URZ, UR31, URZ, UP0, !UPT ;  /* 0x0000001f3f0f7290 */ /* 0x000fe200087fe43f */
[----:B------:R-:W-:Y:S01]  /*e9e0*/  R2UR UR35, R19 ;  /* 0x00000000132372ca */ /* 0x000fe200000e0000 */
[----:B------:R-:W-:Y:S01]  /*e9f0*/  UIADD3.X UR45, URZ, UR31, URZ, UP1, !UPT ;  /* 0x0000001f3f2d7290 */ /* 0x000fe20008ffe43f */
[----:B------:R-:W-:Y:S01]  /*ea00*/  R2UR UR19, R18 ;  /* 0x00000000121372ca */ /* 0x000fe200000e0000 */
[----:B------:R-:W-:Y:S01]  /*ea10*/  UIADD3 UR26, UR34, 0x80, URZ ;  /* 0x00000080221a7890 */ /* 0x000fe2000fffe03f */
[----:B------:R-:W-:Y:S01]  /*ea20*/  ISETP.GT.AND P2, PT, R12, 0x1, PT ;  /* 0x000000010c00780c */ /* 0x000fe20003f44270 */
[----:B------:R-:W-:Y:S01]  /*ea30*/  VIADD R4, R4, 0x1 ;  /* 0x0000000104047836 */ /* 0x000fe20000000000 */
[----:B------:R-:W-:Y:S01]  /*ea40*/  UMOV UR22, 0x0 ;  /* 0x0000000000167882 */ /* 0x000fe20000000000 */
[----:B------:R-:W-:Y:S01]  /*ea50*/  UIADD3 UR32, UR24, 0x100, URZ ;  /* 0x0000010018207890 */ /* 0x000fe2000fffe03f */
[----:B------:R-:W-:Y:S01]  /*ea60*/  VIADD R11, R11, 0x100 ;  /* 0x000001000b0b7836 */ /* 0x000fe20000000000 */
[----:B------:R-:W-:Y:S01]  /*ea70*/  UIADD3 UR24, UR24, 0x2100, URZ ;  /* 0x0000210018187890 */ /* 0x000fe2000fffe03f */
[----:B------:R-:W-:Y:S01]  /*ea80*/  ISETP.NE.AND P1, PT, R4, 0x2, PT ;  /* 0x000000020400780c */ /* 0x000fe20003f25270 */
[----:B------:R-:W-:-:S02]  /*ea90*/  UIADD3 UR16, UR8, 0x8100, URZ ;  /* 0x0000810008107890 */ /* 0x000fc4000fffe03f */
[----:B------:R-:W-:Y:S01]  /*eaa0*/  UIADD3 UR8, UR8, 0xf900, URZ ;  /* 0x0000f90008087890 */ /* 0x000fe2000fffe03f */
[----:B------:R-:W-:Y:S01]  /*eab0*/  SEL R6, RZ, 0x1, P1 ;  /* 0x00000001ff067807 */ /* 0x000fe20000800000 */
[----:B------:R-:W-:Y:S01]  /*eac0*/  UMOV UR23, 0x10000000 ;  /* 0x1000000000177882 */ /* 0x000fe20000000000 */
[----:B------:R-:W-:Y:S01]  /*ead0*/  UMOV UR25, UR33 ;  /* 0x0000002100197c82 */ /* 0x000fe20008000000 */
[----:B------:R-:W-:Y:S01]  /*eae0*/  UMOV UR28, UR36 ;  /* 0x00000024001c7c82 */ /* 0x000fe20008000000 */
[----:B------:R-:W-:Y:S01]  /*eaf0*/  UMOV UR27, UR35 ;  /* 0x00000023001b7c82 */ /* 0x000fe20008000000 */
[----:B------:R-:W-:Y:S01]  /*eb00*/  UMOV UR17, UR33 ;  /* 0x0000002100117c82 */ /* 0x000fe20008000000 */
[----:B------:R-:W-:Y:S01]  /*eb10*/  UMOV UR18, UR34 ;  /* 0x0000002200127c82 */ /* 0x000fe20008000000 */
[----:B------:R-:W-:Y:S01]  /*eb20*/  UMOV UR20, UR36 ;  /* 0x0000002400147c82 */ /* 0x000fe20008000000 */
[----:B------:R0:W-:Y:S01]  /*eb30*/  UTMALDG.3D [UR32], [UR14], desc[UR22] ;  /* 0x000016200e0075b4 */ /* 0x0001e20008011000 */
[----:B------:R-:W-:Y:S01]  /*eb40*/  UMOV UR9, UR33 ;  /* 0x0000002100097c82 */ /* 0x000fe20008000000 */
[----:B------:R-:W-:Y:S01]  /*eb50*/  UMOV UR11, UR19 ;  /* 0x00000013000b7c82 */ /* 0x000fe20008000000 */
[----:B------:R-:W-:Y:S01]  /*eb60*/  UMOV UR12, UR36 ;  /* 0x00000024000c7c82 */ /* 0x000fe20008000000 */
[----:B------:R-:W-:Y:S01]  /*eb70*/  UMOV UR10, UR26 ;  /* 0x0000001a000a7c82 */ /* 0x000fe20008000000 */
[----:B------:R-:W-:-:S02]  /*eb80*/  LOP3.LUT R3, R3, R6, RZ, 0x3c, !PT ;  /* 0x0000000603037212 */ /* 0x000fc400078e3cff */
[----:B------:R-:W-:Y:S01]  /*eb90*/  SEL R4, R4, RZ, P1 ;  /* 0x000000ff04047207 */ /* 0x000fe20000800000 */
[----:B------:R0:W-:Y:S01]  /*eba0*/  UTMALDG.3D [UR24], [UR14], desc[UR22] ;  /* 0x000016180e0075b4 */ /* 0x0001e20008011000 */
[----:B------:R0:W-:Y:S01]  /*ebb0*/  UTMALDG.3D [UR16], [UR44], desc[UR22] ;  /* 0x000016102c0075b4 */ /* 0x0001e20008011000 */
[----:B------:R0:W-:Y:S02]  /*ebc0*/  UTMALDG.3D [UR8], [UR44], desc[UR22] ;  /* 0x000016082c0075b4 */ /* 0x0001e40008011000 */
[----:B0-----:R-:W-:Y:S05]  /*ebd0*/  @P2 BRA `(.L_x_285) ;  /* 0xfffffffc00142947 */ /* 0x001fea000383ffff */
.L_x_281:
[----:B------:R-:W-:Y:S05]  /*ebe0*/  BSYNC B1 ;  /* 0x0000000000017941 */ /* 0x000fea0003800000 */
.L_x_280:
[----:B------:R-:W-:Y:S01]  /*ebf0*/  LOP3.LUT P4, RZ, R9, 0xff, RZ, 0xc0, !PT ;  /* 0x000000ff09ff7812 */ /* 0x000fe2000788c0ff */
[----:B------:R-:W-:Y:S01]  /*ec00*/  VIADD R0, R0, UR37 ;  /* 0x0000002500007c36 */ /* 0x000fe20008000000 */
[----:B------:R-:W-:Y:S01]  /*ec10*/  ULDC.64 UR8, c[0x0][0x650] ;  /* 0x0001940000087ab9 */ /* 0x000fe20000000a00 */
[----:B------:R-:W-:Y:S01]  /*ec20*/  BSSY B1, `(.L_x_286) ;  /* 0x0000071000017945 */ /* 0x000fe20003800000 */
[----:B------:R-:W-:Y:S01]  /*ec30*/  IMAD.MOV.U32 R19, RZ, RZ, -0x1 ;  /* 0xffffffffff137424 */ /* 0x000fe200078e00ff */
[----:B------:R-:W-:Y:S01]  /*ec40*/  PRMT R9, RZ, 0x7610, R9 ;  /* 0x00007610ff097816 */ /* 0x000fe20000000009 */
[----:B------:R-:W-:Y:S01]  /*ec50*/  IMAD.MOV.U32 R18, RZ, RZ, -0x1 ;  /* 0xffffffffff127424 */ /* 0x000fe200078e00ff */
[C---:B------:R-:W-:Y:S02]  /*ec60*/  ISETP.GT.U32.AND P1, PT, R0.reuse, 0x1, PT ;  /* 0x000000010000780c */ /* 0x040fe40003f24070 */
[----:B------:R-:W-:Y:S02]  /*ec70*/  SHF.R.U32.HI R2, RZ, 0x1, R0 ;  /* 0x00000001ff027819 */ /* 0x000fe40000011600 */
[----:B------:R-:W-:-:S02]  /*ec80*/  LOP3.LUT R0, R0, 0x1, RZ, 0xc0, !PT ;  /* 0x0000000100007812 */ /* 0x000fc400078ec0ff */
[----:B------:R-:W0:Y:S01]  /*ec90*/  @P4 S2R R4, SR_CgaCtaId ;  /* 0x0000000000044919 */ /* 0x000e220000008800 */
[----:B------:R-:W-:Y:S02]  /*eca0*/  @P4 MOV R3, 0x400 ;  /* 0x0000040000034802 */ /* 0x000fe40000000f00 */
[----:B------:R-:W-:-:S04]  /*ecb0*/  LOP3.LUT R2, R2, 0x1, RZ, 0xc0, !PT ;  /* 0x0000000102027812 */ /* 0x000fc800078ec0ff */
[----:B------:R-:W-:Y:S02]  /*ecc0*/  ISETP.NE.U32.AND P2, PT, R2, 0x1, PT ;  /* 0x000000010200780c */ /* 0x000fe40003f45070 */
[----:B0-----:R-:W-:Y:S01]  /*ecd0*/  @P4 LEA R3, R4, R3, 0x18 ;  /* 0x0000000304034211 */ /* 0x001fe200078ec0ff */
[----:B------:R-:W-:-:S03]  /*ece0*/  IMAD.U32 R4, RZ, RZ, UR37 ;  /* 0x00000025ff047e24 */ /* 0x000fc6000f8e00ff */
[----:B------:R0:W-:Y:S01]  /*ecf0*/  @P4 SYNCS.ARRIVE.TRANS64.A1T0 RZ, [R3+URZ+0x58], RZ ;  /* 0x000058ff03ff49a7 */ /* 0x0001e2000810003f */
[----:B------:R-:W-:Y:S02]  /*ed00*/  IADD3 R16, P4, R16, UR38, RZ ;  /* 0x0000002610107c10 */ /* 0x000fe4000ff9e0ff */
[----:B------:R-:W-:Y:S02]  /*ed10*/  ISETP.LT.U32.AND P1, PT, R4, 0x2, P1 ;  /* 0x000000020400780c */ /* 0x000fe40000f21070 */
[----:B------:R-:W-:Y:S02]  /*ed20*/  IADD3.X R17, R17, UR41, RZ, P4, !PT ;  /* 0x0000002911117c10 */ /* 0x000fe4000a7fe4ff */
[----:B------:R-:W-:Y:S02]  /*ed30*/  ISETP.GE.U32.AND P4, PT, R16, UR8, PT ;  /* 0x0000000810007c0c */ /* 0x000fe4000bf86070 */
[----:B0-----:R-:W-:Y:S02]  /*ed40*/  SEL R3, RZ, 0x1, !P1 ;  /* 0x00000001ff037807 */ /* 0x001fe40004800000 */
[----:B------:R-:W-:-:S02]  /*ed50*/  ISETP.GE.U32.AND.EX P1, PT, R17, UR9, PT, P4 ;  /* 0x0000000911007c0c */ /* 0x000fc4000bf26140 */
[----:B------:R-:W-:-:S04]  /*ed60*/  ISETP.GT.U32.AND P2, PT, R4, 0x1, !P2 ;  /* 0x000000010400780c */ /* 0x000fc80005744070 */
[----:B------:R-:W-:-:S04]  /*ed70*/  SEL R2, RZ, 0x1, !P2 ;  /* 0x00000001ff027807 */ /* 0x000fc80005000000 */
[--C-:B------:R-:W-:Y:S01]  /*ed80*/  LOP3.LUT R8, R2, R8, R3.reuse, 0x96, !PT ;  /* 0x0000000802087212 */ /* 0x100fe200078e9603 */
[----:B------:R-:W-:Y:S01]  /*ed90*/  IMAD.MOV.U32 R2, RZ, RZ, -0x1 ;  /* 0xffffffffff027424 */ /* 0x000fe200078e00ff */
[----:B------:R-:W-:Y:S01]  /*eda0*/  PRMT R3, RZ, 0x7610, R3 ;  /* 0x00007610ff037816 */ /* 0x000fe20000000003 */
[----:B------:R-:W-:Y:S06]  /*edb0*/  @P1 BRA `(.L_x_287) ;  /* 0x00000004005c1947 */ /* 0x000fec0003800000 */
[----:B------:R-:W0:Y:S01]  /*edc0*/  S2UR UR7, SR_CTAID.X ;  /* 0x00000000000779c3 */ /* 0x000e220000002500 */
[----:B------:R-:W-:Y:S01]  /*edd0*/  ULDC.64 UR8, c[0x0][0x628] ;  /* 0x00018a0000087ab9 */ /* 0x000fe20000000a00 */
[----:B------:R-:W-:Y:S01]  /*ede0*/  ULDC UR10, c[0x0][0x150] ;  /* 0x00005400000a7ab9 */ /* 0x000fe20000000800 */
[----:B------:R-:W-:Y:S01]  /*edf0*/  ISETP.NE.U32.AND P1, PT, RZ, UR8, PT ;  /* 0x00000008ff007c0c */ /* 0x000fe2000bf25070 */
[----:B------:R-:W-:Y:S01]  /*ee00*/  ULDC UR11, c[0x0][0x630] ;  /* 0x00018c00000b7ab9 */ /* 0x000fe20000000800 */
[----:B------:R-:W-:Y:S01]  /*ee10*/  ULDC UR14, c[0x0][0x154] ;  /* 0x00005500000e7ab9 */ /* 0x000fe20000000800 */
[----:B------:R-:W-:Y:S01]  /*ee20*/  IMAD.MOV.U32 R2, RZ, RZ, R16 ;  /* 0x000000ffff027224 */ /* 0x000fe200078e0010 */
[----:B------:R-:W-:Y:S01]  /*ee30*/  ISETP.NE.AND.EX P1, PT, RZ, UR9, PT, P1 ;  /* 0x00000009ff007c0c */ /* 0x000fe2000bf25310 */
[----:B------:R-:W1:Y:S01]  /*ee40*/  S2UR UR12, SR_CTAID.Y ;  /* 0x00000000000c79c3 */ /* 0x000e620000002600 */
[----:B0-----:R-:W-:-:S05]  /*ee50*/  I2FP.F32.U32 R3, UR7 ;  /* 0x0000000700037c45 */ /* 0x001fca0008201000 */
[----:B------:R-:W-:Y:S01]  /*ee60*/  FMUL R12, R3, UR10 ;  /* 0x0000000a030c7c20 */ /* 0x000fe20008400000 */
[----:B------:R-:W-:-:S05]  /*ee70*/  IMAD.MOV.U32 R3, RZ, RZ, R17 ;  /* 0x000000ffff037224 */ /* 0x000fca00078e0011 */
[----:B------:R-:W-:Y:S05]  /*ee80*/  @!P1 BRA `(.L_x_288) ;  /* 0x0000000000289947 */ /* 0x000fea0003800000 */
[----:B------:R-:W-:Y:S02]  /*ee90*/  ULDC UR10, c[0x0][0x634] ;  /* 0x00018d00000a7ab9 */ /* 0x000fe40000000800 */
[----:B------:R-:W-:-:S05]  /*eea0*/  IADD3 R7, P1, R16, UR10, RZ ;  /* 0x0000000a10077c10 */ /* 0x000fca000ff3e0ff */
[----:B------:R-:W-:-:S04]  /*eeb0*/  IMAD.X R11, RZ, RZ, R17, P1 ;  /* 0x000000ffff0b7224 */ /* 0x000fc800008e0611 */
[----:B------:R-:W-:-:S04]  /*eec0*/  IMAD.WIDE.U32 R4, R11, UR8, RZ ;  /* 0x000000080b047c25 */ /* 0x000fc8000f8e00ff */
[----:B------:R-:W-:-:S04]  /*eed0*/  IMAD.WIDE.U32 R4, P1, R7, UR9, R4 ;  /* 0x0000000907047c25 */ /* 0x000fc8000f820004 */
[----:B------:R-:W-:-:S04]  /*eee0*/  IMAD.WIDE.U32 R6, R7, UR8, RZ ;  /* 0x0000000807067c25 */ /* 0x000fc8000f8e00ff */
[----:B------:R-:W-:Y:S01]  /*eef0*/  IMAD.X R3, RZ, RZ, RZ, P1 ;  /* 0x000000ffff037224 */ /* 0x000fe200008e06ff */
[----:B------:R-:W-:Y:S01]  /*ef00*/  IADD3 RZ, P1, R7, R4, RZ ;  /* 0x0000000407ff7210 */ /* 0x000fe20007f3e0ff */
[----:B------:R-:W-:-:S04]  /*ef10*/  IMAD.MOV.U32 R2, RZ, RZ, R5 ;  /* 0x000000ffff027224 */ /* 0x000fc800078e0005 */
[----:B------:R-:W-:-:S08]  /*ef20*/  IMAD.WIDE.U32.X R2, R11, UR9, R2, P1 ;  /* 0x000000090b027c25 */ /* 0x000fd000088e0402 */
.L_x_288:
[--C-:B------:R-:W-:Y:S01]  /*ef30*/  SHF.R.U64 R10, R2, UR11, R3.reuse ;  /* 0x0000000b020a7c19 */ /* 0x100fe20008001203 */
[----:B------:R-:W0:Y:S01]  /*ef40*/  F2I.U32.TRUNC.NTZ R12, R12 ;  /* 0x0000000c000c7305 */ /* 0x000e22000020f000 */
[----:B------:R-:W-:Y:S01]  /*ef50*/  SHF.R.U32.HI R2, RZ, UR11, R3 ;  /* 0x0000000bff027c19 */ /* 0x000fe20008011603 */
[----:B------:R-:W-:Y:S01]  /*ef60*/  ULDC.64 UR8, c[0x0][0x620] ;  /* 0x0001880000087ab9 */ /* 0x000fe20000000a00 */
[----:B------:R-:W-:Y:S01]  /*ef70*/  IADD3 R5, P1, RZ, -R10, RZ ;  /* 0x8000000aff057210 */ /* 0x000fe20007f3e0ff */
[----:B------:R-:W2:Y:S01]  /*ef80*/  LDC R14, c[0x0][0x610] ;  /* 0x00018400ff0e7b82 */ /* 0x000ea20000000800 */
[----:B-1----:R-:W-:Y:S01]  /*ef90*/  I2FP.F32.U32 R4, UR12 ;  /* 0x0000000c00047c45 */ /* 0x002fe20008201000 */
[----:B------:R-:W-:Y:S01]  /*efa0*/  ULDC UR11, c[0x0][0x658] ;  /* 0x00019600000b7ab9 */ /* 0x000fe20000000800 */
[----:B------:R-:W-:Y:S01]  /*efb0*/  ULDC UR16, c[0x0][0x648] ;  /* 0x0001920000107ab9 */ /* 0x000fe20000000800 */
[----:B------:R-:W-:Y:S02]  /*efc0*/  IMAD.X R2, RZ, RZ, ~R2, P1 ;  /* 0x000000ffff027224 */ /* 0x000fe400008e0e02 */
[----:B------:R-:W-:Y:S01]  /*efd0*/  FMUL R6, R4, UR14 ;  /* 0x0000000e04067c20 */ /* 0x000fe20008400000 */
[----:B------:R-:W-:Y:S01]  /*efe0*/  ULDC.64 UR14, c[0x0][0x640] ;  /* 0x00019000000e7ab9 */ /* 0x000fe20000000a00 */
[----:B------:R-:W-:Y:S01]  /*eff0*/  IMAD R4, R2, UR8, RZ ;  /* 0x0000000802047c24 */ /* 0x000fe2000f8e02ff */
[----:B------:R-:W-:Y:S01]  /*f000*/  ISETP.NE.U32.AND P1, PT, RZ, UR14, PT ;  /* 0x0000000eff007c0c */ /* 0x000fe2000bf25070 */
[C---:B------:R-:W-:Y:S01]  /*f010*/  IMAD.WIDE.U32 R2, R5.reuse, UR8, R16 ;  /* 0x0000000805027c25 */ /* 0x040fe2000f8e0010 */
[----:B0-----:R-:W-:Y:S01]  /*f020*/  R2UR UR8, R12 ;  /* 0x000000000c0872ca */ /* 0x001fe200000e0000 */
[----:B------:R-:W0:Y:S01]  /*f030*/  F2I.U32.TRUNC.NTZ R6, R6 ;  /* 0x0000000600067305 */ /* 0x000e22000020f000 */
[----:B------:R-:W-:Y:S01]  /*f040*/  ISETP.NE.AND.EX P1, PT, RZ, UR15, PT, P1 ;  /* 0x0000000fff007c0c */ /* 0x000fe2000bf25310 */
[----:B------:R-:W-:Y:S01]  /*f050*/  IMAD R5, R5, UR9, R4 ;  /* 0x0000000905057c24 */ /* 0x000fe2000f8e0204 */
[----:B------:R-:W-:-:S03]  /*f060*/  ULDC UR9, c[0x0][0x618] ;  /* 0x0001860000097ab9 */ /* 0x000fc60000000800 */
[----:B------:R-:W-:-:S05]  /*f070*/  IMAD.IADD R3, R3, 0x1, R5 ;  /* 0x0000000103037824 */ /* 0x000fca00078e0205 */
[--C-:B------:R-:W-:Y:S02]  /*f080*/  SHF.R.U64 R12, R2, UR9, R3.reuse ;  /* 0x00000009020c7c19 */ /* 0x100fe40008001203 */
[----:B------:R-:W-:Y:S01]  /*f090*/  SHF.R.U32.HI R3, RZ, UR9, R3 ;  /* 0x00000009ff037c19 */ /* 0x000fe20008011603 */
[----:B------:R-:W-:Y:S01]  /*f0a0*/  ULDC UR9, c[0x0][0x608] ;  /* 0x0001820000097ab9 */ /* 0x000fe20000000800 */
[----:B0-----:R-:W-:Y:S02]  /*f0b0*/  R2UR UR10, R6 ;  /* 0x00000000060a72ca */ /* 0x001fe400000e0000 */
[--C-:B------:R-:W-:Y:S02]  /*f0c0*/  SHF.R.U64 R13, R12, UR9, R3.reuse ;  /* 0x000000090c0d7c19 */ /* 0x100fe40008001203 */
[----:B------:R-:W-:Y:S01]  /*f0d0*/  SHF.R.U32.HI R2, RZ, UR9, R3 ;  /* 0x00000009ff027c19 */ /* 0x000fe20008011603 */
[----:B------:R-:W-:-:S03]  /*f0e0*/  UIADD3 UR9, -UR8, URZ, URZ ;  /* 0x0000003f08097290 */ /* 0x000fc6000fffe13f */
[--C-:B------:R-:W-:Y:S01]  /*f0f0*/  SHF.R.U64 R15, R13, UR11, R2.reuse ;  /* 0x0000000b0d0f7c19 */ /* 0x100fe20008001202 */
[----:B------:R-:W-:Y:S01]  /*f100*/  ULDC UR8, c[0x0][0x144] ;  /* 0x0000510000087ab9 */ /* 0x000fe20000000800 */
[----:B------:R-:W-:-:S03]  /*f110*/  SHF.R.U32.HI R3, RZ, UR11, R2 ;  /* 0x0000000bff037c19 */ /* 0x000fc60008011602 */
[----:B------:R-:W-:Y:S01]  /*f120*/  IMAD.MOV.U32 R2, RZ, RZ, R15 ;  /* 0x000000ffff027224 */ /* 0x000fe200078e000f */
[----:B------:R-:W-:Y:S06]  /*f130*/  @!P1 BRA `(.L_x_289) ;  /* 0x0000000000289947 */ /* 0x000fec0003800000 */
        /* <DEDUP_REMOVED lines=10> */
.L_x_289:
[----:B------:R-:W-:Y:S01]  /*f1e0*/  UISETP.NE.AND UP0, UPT, UR40, URZ, UPT ;  /* 0x0000003f2800728c */ /* 0x000fe2000bf05270 */
[----:B------:R-:W-:Y:S01]  /*f1f0*/  SHF.R.U64 R3, R2, UR16, R3 ;  /* 0x0000001002037c19 */ /* 0x000fe20008001203 */
[----:B------:R-:W-:Y:S01]  /*f200*/  UIADD3 UR10, -UR10, URZ, URZ ;  /* 0x0000003f0a0a7290 */ /* 0x000fe2000fffe13f */
[----:B------:R-:W-:Y:S01]  /*f210*/  LOP3.LUT R2, R13, UR6, RZ, 0xc0, !PT ;  /* 0x000000060d027c12 */ /* 0x000fe2000f8ec0ff */
[----:B------:R-:W-:Y:S02]  /*f220*/  UIMAD UR7, UR8, UR9, UR7 ;  /* 0x00000009080772a4 */ /* 0x000fe4000f8e0207 */
[----:B------:R-:W-:Y:S01]  /*f230*/  IMAD.MOV R4, RZ, RZ, -R3 ;  /* 0x000000ffff047224 */ /* 0x000fe200078e0a03 */
[----:B------:R-:W-:Y:S01]  /*f240*/  ULDC UR8, c[0x0][0x148] ;  /* 0x0000520000087ab9 */ /* 0x000fe20000000800 */
[----:B------:R-:W-:Y:S01]  /*f250*/  IMAD R19, R3, UR5, R2 ;  /* 0x0000000503137c24 */ /* 0x000fe2000f8e0202 */
[----:B------:R-:W-:Y:S02]  /*f260*/  LOP3.LUT R3, R12, UR4, RZ, 0xc0, !PT ;  /* 0x000000040c037c12 */ /* 0x000fe4000f8ec0ff */
[----:B------:R-:W-:Y:S01]  /*f270*/  @UP0 UIMAD UR7, UR8, UR10, UR12 ;  /* 0x0000000a080702a4 */ /* 0x000fe2000f8e020c */
[----:B------:R-:W-:-:S02]  /*f280*/  PLOP3.LUT P1, PT, PT, PT, UP0, 0x80, 0x0 ;  /* 0x000000000000781c */ /* 0x000fc40003f2f008 */
[----:B------:R-:W-:Y:S02]  /*f290*/  ULDC UR8, c[0x0][0x638] ;  /* 0x00018e0000087ab9 */ /* 0x000fe40000000800 */
[----:B------:R-:W-:Y:S02]  /*f2a0*/  IMAD R2, R4, UR8, R15 ;  /* 0x0000000804027c24 */ /* 0x000fe4000f8e020f */
[----:B--2---:R-:W-:Y:S01]  /*f2b0*/  IMAD R19, R19, R14, UR7 ;  /* 0x0000000713137e24 */ /* 0x004fe2000f8e020e */
[----:B------:R-:W-:Y:S01]  /*f2c0*/  ULDC UR7, c[0x0][0x600] ;  /* 0x0001800000077ab9 */ /* 0x000fe20000000800 */
[----:B------:R-:W-:Y:S02]  /*f2d0*/  IMAD.MOV.U32 R4, RZ, RZ, 0x1 ;  /* 0x00000001ff047424 */ /* 0x000fe400078e00ff */
[----:B------:R-:W-:-:S03]  /*f2e0*/  IMAD R2, R2, UR7, R3 ;  /* 0x0000000702027c24 */ /* 0x000fc6000f8e0203 */
[----:B------:R-:W-:Y:S02]  /*f2f0*/  PRMT R3, R4, 0x7610, R3 ;  /* 0x0000761004037816 */ /* 0x000fe40000000003 */
[----:B------:R-:W-:Y:S02]  /*f300*/  SEL R18, R2, R19, !P1 ;  /* 0x0000001302127207 */ /* 0x000fe40004800000 */
[----:B------:R-:W-:Y:S01]  /*f310*/  SEL R19, R19, R2, !P1 ;  /* 0x0000000213137207 */ /* 0x000fe20004800000 */
[----:B------:R-:W-:-:S07]  /*f320*/  IMAD.MOV.U32 R2, RZ, RZ, R10 ;  /* 0x000000ffff027224 */ /* 0x000fce00078e000a */
.L_x_287:
[----:B------:R-:W-:Y:S05]  /*f330*/  BSYNC B1 ;  /* 0x0000000000017941 */ /* 0x000fea0003800000 */
.L_x_286:
[----:B------:R-:W-:-:S13]  /*f340*/  LOP3.LUT P1, RZ, R3, 0xff, RZ, 0xc0, !PT ;  /* 0x000000ff03ff7812 */ /* 0x000fda000782c0ff */
[----:B------:R-:W-:Y:S05]  /*f350*/  @P1 BRA `(.L_x_290) ;  /* 0xfffffff400001947 */ /* 0x000fea000383ffff */
[----:B------:R-:W-:Y:S05]  /*f360*/  BSYNC B0 ;  /* 0x0000000000007941 */ /* 0x000fea0003800000 */
.L_x_278:
[----:B------:R-:W-:-:S03]  /*f370*/  UMOV UR7, 0xffffffff ;  /* 0xffffffff00077882 */ /* 0x000fc60000000000 */
[----:B------:R-:W-:Y:S05]  /*f380*/  BRA.DIV UR7, `(.L_x_291) ;  /* 0x0000000207fc7947 */ /* 0x000fea000b800000 */
[----:B------:R-:W-:-:S13]  /*f390*/  ELECT P6, URZ, PT ;  /* 0x00000000003f782f */ /* 0x000fda00038c0000 */
.L_x_305:
[----:B------:R-:W-:Y:S04]  /*f3a0*/  BSSY B0, `(.L_x_292) ;  /* 0x000001a000007945 */ /* 0x000fe80003800000 */
[----:B------:R-:W-:Y:S05]  /*f3b0*/  @!P6 BRA `(.L_x_293) ;  /* 0x000000000060e947 */ /* 0x000fea0003800000 */
[----:B------:R-:W-:-:S04]  /*f3c0*/  ULOP3.LUT UR7, UR42, 0x2, URZ, 0xfc, !UPT ;  /* 0x000000022a077892 */ /* 0x000fc8000f8efc3f */
[----:B------:R-:W-:-:S06]  /*f3d0*/  UISETP.NE.AND UP0, UPT, UR7, 0x3, UPT ;  /* 0x000000030700788c */ /* 0x000fcc000bf05270 */
[----:B------:R-:W-:-:S13]  /*f3e0*/  PLOP3.LUT P0, PT, PT, PT, UP0, 0x80, 0x0 ;  /* 0x000000000000781c */ /* 0x000fda0003f0f008 */
[----:B------:R-:W-:Y:S05]  /*f3f0*/  @!P0 BRA `(.L_x_294) ;  /* 0x0000000000048947 */ /* 0x000fea0003800000 */
[----:B------:R-:W-:Y:S01]  /*f400*/  BPT.TRAP 0x1 ;  /* 0x000000040000795c */ /* 0x000fe20000300000 */
.L_x_294:
[----:B------:R-:W0:Y:S01]  /*f410*/  S2R R3, SR_CgaCtaId ;  /* 0x0000000000037919 */ /* 0x000e220000008800 */
[----:B------:R-:W-:-:S04]  /*f420*/  MOV R2, 0x400 ;  /* 0x0000040000027802 */ /* 0x000fc80000000f00 */
[----:B0-----:R-:W-:Y:S02]  /*f430*/  LEA R3, R3, R2, 0x18 ;  /* 0x0000000203037211 */ /* 0x001fe400078ec0ff */
[----:B------:R-:W-:-:S03]  /*f440*/  SHF.L.U32 R2, R8, 0x1f, RZ ;  /* 0x0000001f08027819 */ /* 0x000fc600000006ff */
[----:B------:R-:W-:-:S04]  /*f450*/  VIADD R3, R3, 0x10 ;  /* 0x0000001003037836 */ /* 0x000fc80000000000 */
[C---:B------:R-:W-:Y:S02]  /*f460*/  IMAD R7, R0.reuse, 0x8, R3 ;  /* 0x0000000800077824 */ /* 0x040fe400078e0203 */
[----:B------:R-:W-:Y:S02]  /*f470*/  VIADD R0, R0, 0x1 ;  /* 0x0000000100007836 */ /* 0x000fe40000000000 */
[----:B------:R-:W0:Y:S03]  /*f480*/  SYNCS.PHASECHK.TRANS64.TRYWAIT P0, [R7+URZ], R2 ;  /* 0x00000002070075a7 */ /* 0x000e26000800017f */
[----:B------:R-:W-:-:S04]  /*f490*/  ISETP.NE.AND P1, PT, R0, 0x2, PT ;  /* 0x000000020000780c */ /* 0x000fc80003f25270 */
[----:B------:R-:W-:Y:S02]  /*f4a0*/  SEL R5, RZ, 0x1, P1 ;  /* 0x00000001ff057807 */ /* 0x000fe40000800000 */
[----:B------:R-:W-:Y:S02]  /*f4b0*/  SEL R0, R0, RZ, P1 ;  /* 0x000000ff00007207 */ /* 0x000fe40000800000 */
[----:B------:R-:W-:Y:S01]  /*f4c0*/  LOP3.LUT R5, R8, R5, RZ, 0x3c, !PT ;  /* 0x0000000508057212 */ /* 0x000fe200078e3cff */
[----:B0-----:R-:W-:Y:S06]  /*f4d0*/  @!P0 BRA `(.L_x_295) ;  /* 0x0000000000c88947 */ /* 0x001fec0003800000 */
.L_x_306:
[----:B------:R-:W-:Y:S01]  /*f4e0*/  IMAD R3, R0, 0x8, R3 ;  /* 0x0000000800037824 */ /* 0x000fe200078e0203 */
[----:B------:R-:W-:-:S07]  /*f4f0*/  SHF.L.U32 R0, R5, 0x1f, RZ ;  /* 0x0000001f05007819 */ /* 0x000fce00000006ff */
.L_x_296:
[----:B-1----:R1:W2:Y:S02]  /*f500*/  SYNCS.PHASECHK.TRANS64.TRYWAIT P0, [R3+URZ], R0 ;  /* 0x00000000030075a7 */ /* 0x0022a4000800017f */
[----:B--2---:R-:W-:Y:S05]  /*f510*/  @!P0 NANOSLEEP.SYNCS 0x989680 ;  /* 0x009896800000895d */ /* 0x004fea0003900000 */
[----:B------:R-:W2:Y:S02]  /*f520*/  @!P0 SYNCS.PHASECHK.TRANS64 P0, [R3+URZ], R0 ;  /* 0x00000000030085a7 */ /* 0x000ea4000800007f */
[----:B--2---:R-:W-:Y:S05]  /*f530*/  @!P0 BRA `(.L_x_296) ;  /* 0xfffffffc00f08947 */ /* 0x004fea000383ffff */
.L_x_293:
[----:B------:R-:W-:Y:S05]  /*f540*/  BSYNC B0 ;  /* 0x0000000000007941 */ /* 0x000fea0003800000 */
.L_x_292:
[----:B------:R-:W-:Y:S05]  /*f550*/  EXIT ;  /* 0x000000000000794d */ /* 0x000fea0003800000 */
.L_x_14:
[----:B0-----:R0:W1:Y:S02]  /*f560*/  SYNCS.PHASECHK.TRANS64.TRYWAIT P0, [R149+URZ], R0 ;  /* 0x00000000950075a7 */ /* 0x001064000800017f */
[----:B-1----:R-:W-:Y:S05]  /*f570*/  @!P0 NANOSLEEP.SYNCS 0x989680 ;  /* 0x009896800000895d */ /* 0x002fea0003900000 */
[----:B------:R-:W1:Y:S02]  /*f580*/  @!P0 SYNCS.PHASECHK.TRANS64 P0, [R149+URZ], R0 ;  /* 0x00000000950085a7 */ /* 0x000e64000800007f */
[----:B-1----:R-:W-:Y:S05]  /*f590*/  @!P0 BRA `(.L_x_14) ;  /* 0xfffffffc00f08947 */ /* 0x002fea000383ffff */
[----:B------:R-:W-:Y:S05]  /*f5a0*/  BRA `(.L_x_297) ;  /* 0xffffff1c00e47947 */ /* 0x000fea000383ffff */
.L_x_19:
[----:B-1----:R1:W2:Y:S02]  /*f5b0*/  SYNCS.PHASECHK.TRANS64.TRYWAIT P1, [R3+URZ], R0 ;  /* 0x00000000030075a7 */ /* 0x0022a4000802017f */
[----:B--2---:R-:W-:Y:S05]  /*f5c0*/  @!P1 NANOSLEEP.SYNCS 0x989680 ;  /* 0x009896800000995d */ /* 0x004fea0003900000 */
[----:B------:R-:W2:Y:S02]  /*f5d0*/  @!P1 SYNCS.PHASECHK.TRANS64 P1, [R3+URZ], R0 ;  /* 0x00000000030095a7 */ /* 0x000ea4000802007f */
[----:B--2---:R-:W-:Y:S05]  /*f5e0*/  @!P1 BRA `(.L_x_19) ;  /* 0xfffffffc00f09947 */ /* 0x004fea000383ffff */
[----:B------:R-:W-:Y:S05]  /*f5f0*/  BRA `(.L_x_18) ;  /* 0xffffff2000587947 */ /* 0x000fea000383ffff */
.L_x_24:
[----:B-1----:R-:W-:-:S04]  /*f600*/  IMAD.U32 R4, RZ, RZ, UR8 ;  /* 0x00000008ff047e24 */ /* 0x002fc8000f8e00ff */
[----:B------:R1:W2:Y:S03]  /*f610*/  SYNCS.PHASECHK.TRANS64.TRYWAIT P1, [R4+URZ], R3 ;  /* 0x00000003040075a7 */ /* 0x0002a6000802017f */
[----:B--2---:R-:W-:Y:S05]  /*f620*/  @!P1 NANOSLEEP.SYNCS 0x989680 ;  /* 0x009896800000995d */ /* 0x004fea0003900000 */
[----:B------:R-:W2:Y:S02]  /*f630*/  @!P1 SYNCS.PHASECHK.TRANS64 P1, [R4+URZ], R3 ;  /* 0x00000003040095a7 */ /* 0x000ea4000802007f */
[----:B--2---:R-:W-:Y:S05]  /*f640*/  @!P1 BRA `(.L_x_24) ;  /* 0xfffffffc00ec9947 */ /* 0x004fea000383ffff */
[----:B------:R-:W-:Y:S05]  /*f650*/  BRA `(.L_x_23) ;  /* 0xffffff5000507947 */ /* 0x000fea000383ffff */
.L_x_30:
[----:B0-----:R0:W1:Y:S02]  /*f660*/  SYNCS.PHASECHK.TRANS64.TRYWAIT P0, [R149+URZ+0x10], R0 ;  /* 0x00001000950075a7 */ /* 0x001064000800017f */
[----:B-1----:R-:W-:Y:S05]  /*f670*/  @!P0 NANOSLEEP.SYNCS 0x989680 ;  /* 0x009896800000895d */ /* 0x002fea0003900000 */
[----:B------:R-:W1:Y:S02]  /*f680*/  @!P0 SYNCS.PHASECHK.TRANS64 P0, [R149+URZ+0x10], R0 ;  /* 0x00001000950085a7 */ /* 0x000e64000800007f */
[----:B-1----:R-:W-:Y:S05]  /*f690*/  @!P0 BRA `(.L_x_30) ;  /* 0xfffffffc00f08947 */ /* 0x002fea000383ffff */
[----:B------:R-:W-:Y:S05]  /*f6a0*/  BRA `(.L_x_298) ;  /* 0xffffff8000b87947 */ /* 0x000fea000383ffff */
.L_x_279:
[----:B------:R-:W-:Y:S01]  /*f6b0*/  BSSY B1, `(.L_x_299) ;  /* 0x0000006000017945 */ /* 0x000fe20003800000 */
[----:B------:R-:W-:-:S07]  /*f6c0*/  IMAD.MOV.U32 R15, RZ, RZ, -0x1 ;  /* 0xffffffffff0f7424 */ /* 0x000fce00078e00ff */
[----:B------:R-:W-:Y:S05]  /*f6d0*/  WARPSYNC.COLLECTIVE R15, `(.L_x_300) ;  /* 0x000000000f0c7348 */ /* 0x000fea0003c00000 */
[----:B------:R-:W-:Y:S02]  /*f6e0*/  ELECT P6, UR62, PT ;  /* 0x00000000003e782f */ /* 0x000fe400038c0000 */
[----:B------:R-:W-:Y:S01]  /*f6f0*/  MOV R14, UR62 ;  /* 0x0000003e000e7c02 */ /* 0x000fe20008000f00 */
[----:B------:R-:W-:Y:S10]  /*f700*/  ENDCOLLECTIVE ;  /* 0x000000000000791b */ /* 0x000ff40003800000 */
.L_x_300:
[----:B------:R-:W-:Y:S05]  /*f710*/  BSYNC B1 ;  /* 0x0000000000017941 */ /* 0x000fea0003800000 */
.L_x_299:
[----:B------:R-:W-:Y:S05]  /*f720*/  BRA `(.L_x_301) ;  /* 0xfffffff000187947 */ /* 0x000fea000383ffff */
.L_x_282:
[----:B-1----:R1:W2:Y:S02]  /*f730*/  SYNCS.PHASECHK.TRANS64.TRYWAIT P1, [R10+URZ+0x10], R5 ;  /* 0x000010050a0075a7 */ /* 0x0022a4000802017f */
[----:B--2---:R-:W-:Y:S05]  /*f740*/  @!P1 NANOSLEEP.SYNCS 0x989680 ;  /* 0x009896800000995d */ /* 0x004fea0003900000 */
[----:B------:R-:W2:Y:S02]  /*f750*/  @!P1 SYNCS.PHASECHK.TRANS64 P1, [R10+URZ+0x10], R5 ;  /* 0x000010050a0095a7 */ /* 0x000ea4000802007f */
[----:B--2---:R-:W-:Y:S05]  /*f760*/  @!P1 BRA `(.L_x_282) ;  /* 0xfffffffc00f09947 */ /* 0x004fea000383ffff */
[----:B------:R-:W-:Y:S05]  /*f770*/  BRA `(.L_x_302) ;  /* 0xfffffff0004c7947 */ /* 0x000fea000383ffff */
.L_x_291:
[----:B------:R-:W-:Y:S01]  /*f780*/  BSSY B0, `(.L_x_303) ;  /* 0x0000006000007945 */ /* 0x000fe20003800000 */
[----:B------:R-:W-:-:S07]  /*f790*/  IMAD.MOV.U32 R15, RZ, RZ, -0x1 ;  /* 0xffffffffff0f7424 */ /* 0x000fce00078e00ff */
[----:B------:R-:W-:Y:S05]  /*f7a0*/  WARPSYNC.COLLECTIVE R15, `(.L_x_304) ;  /* 0x000000000f0c7348 */ /* 0x000fea0003c00000 */
[----:B------:R-:W-:Y:S02]  /*f7b0*/  ELECT P6, UR62, PT ;  /* 0x00000000003e782f */ /* 0x000fe400038c0000 */
[----:B------:R-:W-:Y:S01]  /*f7c0*/  MOV R14, UR62 ;  /* 0x0000003e000e7c02 */ /* 0x000fe20008000f00 */
[----:B------:R-:W-:Y:S10]  /*f7d0*/  ENDCOLLECTIVE ;  /* 0x000000000000791b */ /* 0x000ff40003800000 */
.L_x_304:
[----:B------:R-:W-:Y:S05]  /*f7e0*/  BSYNC B0 ;  /* 0x0000000000007941 */ /* 0x000fea0003800000 */
.L_x_303:
[----:B------:R-:W-:Y:S05]  /*f7f0*/  BRA `(.L_x_305) ;  /* 0xfffffff800e87947 */ /* 0x000fea000383ffff */
.L_x_295:
[----:B0-----:R0:W1:Y:S02]  /*f800*/  SYNCS.PHASECHK.TRANS64.TRYWAIT P0, [R7+URZ], R2 ;  /* 0x00000002070075a7 */ /* 0x001064000800017f */
[----:B-1----:R-:W-:Y:S05]  /*f810*/  @!P0 NANOSLEEP.SYNCS 0x989680 ;  /* 0x009896800000895d */ /* 0x002fea0003900000 */
[----:B------:R-:W1:Y:S02]  /*f820*/  @!P0 SYNCS.PHASECHK.TRANS64 P0, [R7+URZ], R2 ;  /* 0x00000002070085a7 */ /* 0x000e64000800007f */
[----:B-1----:R-:W-:Y:S05]  /*f830*/  @!P0 BRA `(.L_x_295) ;  /* 0xfffffffc00f08947 */ /* 0x002fea000383ffff */
[----:B------:R-:W-:Y:S05]  /*f840*/  BRA `(.L_x_306) ;  /* 0xfffffffc00247947 */ /* 0x000fea000383ffff */
.L_x_307:
[----:B------:R-:W-:-:S00]  /*f850*/  BRA `(.L_x_307) ;  /* 0xfffffffc00fc7947 */ /* 0x000fc0000383ffff */
[----:B------:R-:W-:-:S00]  /*f860*/  NOP ;  /* 0x0000000000007918 */ /* 0x000fc00000000000 */
        /* <DEDUP_REMOVED lines=9> */
.L_x_308:


//--------------------- .nv.global.init           --------------------------
	.section	.nv.global.init,"aw",@progbits
.nv.global.init:
	.type		$str$22,@object
	.size		$str$22,($str$23 - $str$22)
$str$22:
        /*0000*/ 	.byte	0x6b, 0x5f, 0x74, 0x69, 0x6c, 0x65, 0x5f, 0x63, 0x6f, 0x75, 0x6e, 0x74, 0x20, 0x3e, 0x3d, 0x20
        /*0010*/ 	.byte	0x31, 0x00
	.type		$str$23,@object
	.size		$str$23,(__unnamed_1 - $str$23)
$str$23:
        /*0012*/ 	.byte	0x2f, 0x74, 0x6d, 0x70, 0x2f, 0x63, 0x75, 0x74, 0x6c, 0x61, 0x73, 0x73, 0x5f, 0x73, 0x77, 0x65
        /*0022*/ 	.byte	0x65, 0x70, 0x5f, 0x73, 0x72, 0x63, 0x2f, 0x69, 0x6e, 0x63, 0x6c, 0x75, 0x64, 0x65, 0x2f, 0x63
        /*0032*/ 	.byte	0x75, 0x74, 0x6c, 0x61, 0x73, 0x73, 0x2f, 0x67, 0x65, 0x6d, 0x6d, 0x2f, 0x63, 0x6f, 0x6c, 0x6c
        /*0042*/ 	.byte	0x65, 0x63, 0x74, 0x69, 0x76, 0x65, 0x2f, 0x73, 0x6d, 0x39, 0x30, 0x5f, 0x6d, 0x6d, 0x61, 0x5f
        /*0052*/ 	.byte	0x74, 0x6d, 0x61, 0x5f, 0x67, 0x6d, 0x6d, 0x61, 0x5f, 0x73, 0x73, 0x5f, 0x77, 0x61, 0x72, 0x70
        /*0062*/ 	.byte	0x73, 0x70, 0x65, 0x63, 0x69, 0x61, 0x6c, 0x69, 0x7a, 0x65, 0x64, 0x2e, 0x68, 0x70, 0x70, 0x00
	.type		__unnamed_1,@object
	.size		__unnamed_1,(.L_0 - __unnamed_1)
__unnamed_1:
        /*0072*/ 	.byte	0x76, 0x6f, 0x69, 0x64, 0x20, 0x63, 0x75, 0x74, 0x6c, 0x61, 0x73, 0x73, 0x3a, 0x3a, 0x67, 0x65
        /* <DEDUP_REMOVED lines=172> */
.L_0:


//--------------------- .nv.shared._ZN7cutlass13device_kernelINS_4gemm6kernel13GemmUniversalIN4cute5tupleIJiiiiEEENS1_10collective13CollectiveMmaINS1_34MainloopSm90TmaGmmaWarpSpecializedILi2ENS5_IJNS4_1CILi1EEESB_SB_EEENS1_32KernelTmaWarpSpecializedPingpongEEENS5_IJNSA_ILi64EEENSA_ILi240EEENSA_ILi256EEEEEEaNS5_IJlSB_lEEEaSJ_NS4_8TiledMMAINS4_8MMA_AtomIJNS4_4SM904GMMA26MMA_64x16x32_S32S8S8_SS_TNEEEENS4_6LayoutISC_NS5_IJNSA_ILi0EEESR_SR_EEEEENS5_IJNS4_10UnderscoreESU_SU_EEEEENS4_13SM90_TMA_LOADENS4_14ComposedLayoutINS4_7SwizzleILi3ELi4ELi3EEENS4_18smem_ptr_flag_bitsILi8EEENSQ_INS5_IJNSA_ILi8EEENSA_ILi128EEEEEENS5_IJS14_SB_EEEEEEEvNS4_8identityESX_S18_vS19_EENS_8epilogue10collective6detail29Sm90TmaWarpSpecializedAdapterINS1C_15DefaultEpilogueIaSJ_SJ_NS1B_6thread17LinearCombinationIaLi1EiiLNS1G_9ScaleType4KindE0ELNS_15FloatRoundStyleE2EaEENS1_15EpilogueDefaultEEEEEvvEEEEvNT_6ParamsE --------------------------
	.section	.nv.shared._ZN7cutlass13device_kernelINS_4gemm6kernel13GemmUniversalIN4cute5tupleIJiiiiEEENS1_10collective13CollectiveMmaINS1_34MainloopSm90TmaGmmaWarpSpecializedILi2ENS5_IJNS4_1CILi1EEESB_SB_EEENS1_32KernelTmaWarpSpecializedPingpongEEENS5_IJNSA_ILi64EEENSA_ILi240EEENSA_ILi256EEEEEEaNS5_IJlSB_lEEEaSJ_NS4_8TiledMMAINS4_8MMA_AtomIJNS4_4SM904GMMA26MMA_64x16x32_S32S8S8_SS_TNEEEENS4_6LayoutISC_NS5_IJNSA_ILi0EEESR_SR_EEEEENS5_IJNS4_10UnderscoreESU_SU_EEEEENS4_13SM90_TMA_LOADENS4_14ComposedLayoutINS4_7SwizzleILi3ELi4ELi3EEENS4_18smem_ptr_flag_bitsILi8EEENSQ_INS5_IJNSA_ILi8EEENSA_ILi128EEEEEENS5_IJS14_SB_EEEEEEEvNS4_8identityESX_S18_vS19_EENS_8epilogue10collective6detail29Sm90TmaWarpSpecializedAdapterINS1C_15DefaultEpilogueIaSJ_SJ_NS1B_6thread17LinearCombinationIaLi1EiiLNS1G_9ScaleType4KindE0ELNS_15FloatRoundStyleE2EaEENS1_15EpilogueDefaultEEEEEvvEEEEvNT_6ParamsE,"aw",@nobits
	.sectionflags	@""
	.align	16
	.zero		1024


//--------------------- .nv.shared.reserved.0     --------------------------
	.section	.nv.shared.reserved.0,"aw",@nobits
	.weak		__nv_reservedSMEM_offset_0_alias
	.size		__nv_reservedSMEM_offset_0_alias, 0, 0
	.other		__nv_reservedSMEM_offset_0_alias,@"STO_CUDA_RESERVED_SHARED STV_DEFAULT"
__nv_reservedSMEM_offset_0_alias:
	.zero		0


//--------------------- .nv.global                --------------------------
	.section	.nv.global,"aw",@nobits
.nv.global:
	.type		_ZN39_INTERNAL_960b5c70_4_k_cu_4897d188_69904cute1_E,@object
	.size		_ZN39_INTERNAL_960b5c70_4_k_cu_4897d188_69904cute1_E,(_ZN39_INTERNAL_960b5c70_4_k_cu_4897d188_69904cuda3std3__45__cpo6cbeginE - _ZN39_INTERNAL_960b5c70_4_k_cu_4897d188_69904cute1_E)
_ZN39_INTERNAL_960b5c70_4_k_cu_4897d188_69904cute1_E:
	.zero		1
	.type		_ZN39_INTERNAL_960b5c70_4_k_cu_4897d188_69904cuda3std3__45__cpo6cbeginE,@object
	.size		_ZN39_INTERNAL_960b5c70_4_k_cu_4897d188_69904cuda3std3__45__cpo6cbeginE,(_ZN39_INTERNAL_960b5c70_4_k_cu_4897d188_69904cuda3std3__48in_placeE - _ZN39_INTERNAL_960b5c70_4_k_cu_4897d188_69904cuda3std3__45__cpo6cbeginE)
_ZN39_INTERNAL_960b5c70_4_k_cu_4897d188_69904cuda3std3__45__cpo6cbeginE:
	.zero		1
	.type		_ZN39_INTERNAL_960b5c70_4_k_cu_4897d188_69904cuda3std3__48in_placeE,@object
	.size		_ZN39_INTERNAL_960b5c70_4_k_cu_4897d188_69904cuda3std3__48in_placeE,(_ZN39_INTERNAL_960b5c70_4_k_cu_4897d188_69904cuda3std6ranges3__45__cpo9iter_moveE - _ZN39_INTERNAL_960b5c70_4_k_cu_4897d188_69904cuda3std3__48in_placeE)
_ZN39_INTERNAL_960b5c70_4_k_cu_4897d188_69904cuda3std3__48in_placeE:
	.zero		1
	.type		_ZN39_INTERNAL_960b5c70_4_k_cu_4897d188_69904cuda3std6ranges3__45__cpo9iter_moveE,@object
	.size		_ZN39_INTERNAL_960b5c70_4_k_cu_4897d188_69904cuda3std6ranges3__45__cpo9iter_moveE,(_ZN39_INTERNAL_960b5c70_4_k_cu_4897d188_69904cuda3std3__45__cpo5beginE - _ZN39_INTERNAL_960b5c70_4_k_cu_4897d188_69904cuda3std6ranges3__45__cpo9iter_moveE)
_ZN39_INTERNAL_960b5c70_4_k_cu_4897d188_69904cuda3std6ranges3__45__cpo9iter_moveE:
	.zero		1
	.type		_ZN39_INTERNAL_960b5c70_4_k_cu_4897d188_69904cuda3std3__45__cpo5beginE,@object
	.size		_ZN39_INTERNAL_960b5c70_4_k_cu_4897d188_69904cuda3std3__45__cpo5beginE,(_ZN39_INTERNAL_960b5c70_4_k_cu_4897d188_69904cuda3std3__441_GLOBAL__N__960b5c70_4_k_cu_4897d188_69906ignoreE - _ZN39_INTERNAL_960b5c70_4_k_cu_4897d188_69904cuda3std3__45__cpo5beginE)
_ZN39_INTERNAL_960b5c70_4_k_cu_4897d188_69904cuda3std3__45__cpo5beginE:
	.zero		1
	.type		_ZN39_INTERNAL_960b5c70_4_k_cu_4897d188_69904cuda3std3__441_GLOBAL__N__960b5c70_4_k_cu_4897d188_69906ignoreE,@object
	.size		_ZN39_INTERNAL_960b5c70_4_k_cu_4897d188_69904cuda3std3__441_GLOBAL__N__960b5c70_4_k_cu_4897d188_69906ignoreE,(_ZN39_INTERNAL_960b5c70_4_k_cu_4897d188_69904cute7productE - _ZN39_INTERNAL_960b5c70_4_k_cu_4897d188_69904cuda3std3__441_GLOBAL__N__960b5c70_4_k_cu_4897d188_69906ignoreE)
_ZN39_INTERNAL_960b5c70_4_k_cu_4897d188_69904cuda3std3__441_GLOBAL__N__960b5c70_4_k_cu_4897d188_69906ignoreE:
	.zero		1
	.type		_ZN39_INTERNAL_960b5c70_4_k_cu_4897d188_69904cute7productE,@object
	.size		_ZN39_INTERNAL_960b5c70_4_k_cu_4897d188_69904cute7productE,(_ZN39_INTERNAL_960b5c70_4_k_cu_4897d188_69904cuda3std3__45__cpo3endE - _ZN39_INTERNAL_960b5c70_4_k_cu_4897d188_69904cute7productE)
_ZN39_INTERNAL_960b5c70_4_k_cu_4897d188_69904cute7productE:
	.zero		1
	.type		_ZN39_INTERNAL_960b5c70_4_k_cu_4897d188_69904cuda3std3__45__cpo3endE,@object
	.size		_ZN39_INTERNAL_960b5c70_4_k_cu_4897d188_69904cuda3std3__45__cpo3endE,(_ZN39_INTERNAL_960b5c70_4_k_cu_4897d188_69904cuda3std3__419piecewise_constructE - _ZN39_INTERNAL_960b5c70_4_k_cu_4897d188_69904cuda3std3__45__cpo3endE)
_ZN39_INTERNAL_960b5c70_4_k_cu_4897d188_69904cuda3std3__45__cpo3endE:
	.zero		1
	.type		_ZN39_INTERNAL_960b5c70_4_k_cu_4897d188_69904cuda3std3__419piecewise_constructE,@object
	.size		_ZN39_INTERNAL_960b5c70_4_k_cu_4897d188_69904cuda3std3__419piecewise_constructE,(_ZN39_INTERNAL_960b5c70_4_k_cu_4897d188_69904cuda3std3__45__cpo4cendE - _ZN39_INTERNAL_960b5c70_4_k_cu_4897d188_69904cuda3std3__419piecewise_constructE)
_ZN39_INTERNAL_960b5c70_4_k_cu_4897d188_69904cuda3std3__419piecewise_constructE:
	.zero		1
	.type		_ZN39_INTERNAL_960b5c70_4_k_cu_4897d188_69904cuda3std3__45__cpo4cendE,@object
	.size		_ZN39_INTERNAL_960b5c70_4_k_cu_4897d188_69904cuda3std3__45__cpo4cendE,(_ZN39_INTERNAL_960b5c70_4_k_cu_4897d188_69904cuda3std6ranges3__45__cpo4swapE - _ZN39_INTERNAL_960b5c70_4_k_cu_4897d188_69904cuda3std3__45__cpo4cendE)
_ZN39_INTERNAL_960b5c70_4_k_cu_4897d188_69904cuda3std3__45__cpo4cendE:
	.zero		1
	.type		_ZN39_INTERNAL_960b5c70_4_k_cu_4897d188_69904cuda3std6ranges3__45__cpo4swapE,@object
	.size		_ZN39_INTERNAL_960b5c70_4_k_cu_4897d188_69904cuda3std6ranges3__45__cpo4swapE,(.L_8 - _ZN39_INTERNAL_960b5c70_4_k_cu_4897d188_69904cuda3std6ranges3__45__cpo4swapE)
_ZN39_INTERNAL_960b5c70_4_k_cu_4897d188_69904cuda3std6ranges3__45__cpo4swapE:
	.zero		1
.L_8:


//--------------------- .nv.constant0._ZN7cutlass13device_kernelINS_4gemm6kernel13GemmUniversalIN4cute5tupleIJiiiiEEENS1_10collective13CollectiveMmaINS1_34MainloopSm90TmaGmmaWarpSpecializedILi2ENS5_IJNS4_1CILi1EEESB_SB_EEENS1_32KernelTmaWarpSpecializedPingpongEEENS5_IJNSA_ILi64EEENSA_ILi240EEENSA_ILi256EEEEEEaNS5_IJlSB_lEEEaSJ_NS4_8TiledMMAINS4_8MMA_AtomIJNS4_4SM904GMMA26MMA_64x16x32_S32S8S8_SS_TNEEEENS4_6LayoutISC_NS5_IJNSA_ILi0EEESR_SR_EEEEENS5_IJNS4_10UnderscoreESU_SU_EEEEENS4_13SM90_TMA_LOADENS4_14ComposedLayoutINS4_7SwizzleILi3ELi4ELi3EEENS4_18smem_ptr_flag_bitsILi8EEENSQ_INS5_IJNSA_ILi8EEENSA_ILi128EEEEEENS5_IJS14_SB_EEEEEEEvNS4_8identityESX_S18_vS19_EENS_8epilogue10collective6detail29Sm90TmaWarpSpecializedAdapterINS1C_15DefaultEpilogueIaSJ_SJ_NS1B_6thread17LinearCombinationIaLi1EiiLNS1G_9ScaleType4KindE0ELNS_15FloatRoundStyleE2EaEENS1_15EpilogueDefaultEEEEEvvEEEEvNT_6ParamsE --------------------------
	.section	.nv.constant0._ZN7cutlass13device_kernelINS_4gemm6kernel13GemmUniversalIN4cute5tupleIJiiiiEEENS1_10collective13CollectiveMmaINS1_34MainloopSm90TmaGmmaWarpSpecializedILi2ENS5_IJNS4_1CILi1EEESB_SB_EEENS1_32KernelTmaWarpSpecializedPingpongEEENS5_IJNSA_ILi64EEENSA_ILi240EEENSA_ILi256EEEEEEaNS5_IJlSB_lEEEaSJ_NS4_8TiledMMAINS4_8MMA_AtomIJNS4_4SM904GMMA26MMA_64x16x32_S32S8S8_SS_TNEEEENS4_6LayoutISC_NS5_IJNSA_ILi0EEESR_SR_EEEEENS5_IJNS4_10UnderscoreESU_SU_EEEEENS4_13SM90_TMA_LOADENS4_14ComposedLayoutINS4_7SwizzleILi3ELi4ELi3EEENS4_18smem_ptr_flag_bitsILi8EEENSQ_INS5_IJNSA_ILi8EEENSA_ILi128EEEEEENS5_IJS14_SB_EEEEEEEvNS4_8identityESX_S18_vS19_EENS_8epilogue10collective6detail29Sm90TmaWarpSpecializedAdapterINS1C_15DefaultEpilogueIaSJ_SJ_NS1B_6thread17LinearCombinationIaLi1EiiLNS1G_9ScaleType4KindE0ELNS_15FloatRoundStyleE2EaEENS1_15EpilogueDefaultEEEEEvvEEEEvNT_6ParamsE,"a",@progbits
	.sectionflags	@""
	.align	4
.nv.constant0._ZN7cutlass13device_kernelINS_4gemm6kernel13GemmUniversalIN4cute5tupleIJiiiiEEENS1_10collective13CollectiveMmaINS1_34MainloopSm90TmaGmmaWarpSpecializedILi2ENS5_IJNS4_1CILi1EEESB_SB_EEENS1_32KernelTmaWarpSpecializedPingpongEEENS5_IJNSA_ILi64EEENSA_ILi240EEENSA_ILi256EEEEEEaNS5_IJlSB_lEEEaSJ_NS4_8TiledMMAINS4_8MMA_AtomIJNS4_4SM904GMMA26MMA_64x16x32_S32S8S8_SS_TNEEEENS4_6LayoutISC_NS5_IJNSA_ILi0EEESR_SR_EEEEENS5_IJNS4_10UnderscoreESU_SU_EEEEENS4_13SM90_TMA_LOADENS4_14ComposedLayoutINS4_7SwizzleILi3ELi4ELi3EEENS4_18smem_ptr_flag_bitsILi8EEENSQ_INS5_IJNSA_ILi8EEENSA_ILi128EEEEEENS5_IJS14_SB_EEEEEEEvNS4_8identityESX_S18_vS19_EENS_8epilogue10collective6detail29Sm90TmaWarpSpecializedAdapterINS1C_15DefaultEpilogueIaSJ_SJ_NS1B_6thread17LinearCombinationIaLi1EiiLNS1G_9ScaleType4KindE0ELNS_15FloatRoundStyleE2EaEENS1_15EpilogueDefaultEEEEEvvEEEEvNT_6ParamsE:
	.zero		1664


//--------------------- SYMBOLS --------------------------

	.type		.nv.reservedSmem.offset0,@object
	.size		.nv.reservedSmem.offset0,0x4
	.type		__assertfail,@function
